//
// Generated by NVIDIA NVVM Compiler
//
// Compiler Build ID: CL-36424714
// Cuda compilation tools, release 13.0, V13.0.88
// Based on NVVM 20.0.0
//

.version 9.0
.target sm_100
.address_size 64

	// .globl	_Z17reduction_kernel0PdPKdl
// _ZZ17reduction_kernel0PdPKdlE4smem has been demoted
// _ZZ17reduction_kernel1PdPKdlE4smem has been demoted
// _ZZ17innerprod_kernel2PdPKdS1_lE4smem has been demoted
// _ZZ17reduction_kernel2PdPKdlE4smem has been demoted

.visible .entry _Z17reduction_kernel0PdPKdl(
	.param .u64 .ptr .align 1 _Z17reduction_kernel0PdPKdl_param_0,
	.param .u64 .ptr .align 1 _Z17reduction_kernel0PdPKdl_param_1,
	.param .u64 _Z17reduction_kernel0PdPKdl_param_2
)
{
	.reg .pred 	%p<12>;
	.reg .b32 	%r<17>;
	.reg .b64 	%rd<12>;
	.reg .b64 	%fd<32>;
	// demoted variable
	.shared .align 8 .b8 _ZZ17reduction_kernel0PdPKdlE4smem[8192];
	ld.param.u64 	%rd2, [_Z17reduction_kernel0PdPKdl_param_0];
	ld.param.u64 	%rd3, [_Z17reduction_kernel0PdPKdl_param_1];
	ld.param.u64 	%rd4, [_Z17reduction_kernel0PdPKdl_param_2];
	mov.u32 	%r1, %ctaid.x;
	mov.u32 	%r4, %ntid.x;
	mov.u32 	%r2, %tid.x;
	mad.lo.s32 	%r5, %r1, %r4, %r2;
	cvt.s64.s32 	%rd1, %r5;
	setp.le.s64 	%p1, %rd4, %rd1;
	shl.b32 	%r6, %r2, 3;
	mov.u32 	%r7, _ZZ17reduction_kernel0PdPKdlE4smem;
	add.s32 	%r3, %r7, %r6;
	@%p1 bra 	$L__BB0_2;
	cvta.to.global.u64 	%rd6, %rd3;
	shl.b64 	%rd7, %rd1, 3;
	add.s64 	%rd8, %rd6, %rd7;
	ld.global.f64 	%fd1, [%rd8];
	st.shared.f64 	[%r3], %fd1;
	bra.uni 	$L__BB0_3;
$L__BB0_2:
	mov.b64 	%rd5, 0;
	st.shared.u64 	[%r3], %rd5;
$L__BB0_3:
	bar.sync 	0;
	and.b32  	%r8, %r2, 1;
	setp.eq.b32 	%p2, %r8, 1;
	@%p2 bra 	$L__BB0_5;
	ld.shared.f64 	%fd2, [%r3+8];
	ld.shared.f64 	%fd3, [%r3];
	add.f64 	%fd4, %fd2, %fd3;
	st.shared.f64 	[%r3], %fd4;
$L__BB0_5:
	bar.sync 	0;
	and.b32  	%r9, %r2, 3;
	setp.ne.s32 	%p3, %r9, 0;
	@%p3 bra 	$L__BB0_7;
	ld.shared.f64 	%fd5, [%r3+16];
	ld.shared.f64 	%fd6, [%r3];
	add.f64 	%fd7, %fd5, %fd6;
	st.shared.f64 	[%r3], %fd7;
$L__BB0_7:
	bar.sync 	0;
	and.b32  	%r10, %r2, 7;
	setp.ne.s32 	%p4, %r10, 0;
	@%p4 bra 	$L__BB0_9;
	ld.shared.f64 	%fd8, [%r3+32];
	ld.shared.f64 	%fd9, [%r3];
	add.f64 	%fd10, %fd8, %fd9;
	st.shared.f64 	[%r3], %fd10;
$L__BB0_9:
	bar.sync 	0;
	and.b32  	%r11, %r2, 15;
	setp.ne.s32 	%p5, %r11, 0;
	@%p5 bra 	$L__BB0_11;
	ld.shared.f64 	%fd11, [%r3+64];
	ld.shared.f64 	%fd12, [%r3];
	add.f64 	%fd13, %fd11, %fd12;
	st.shared.f64 	[%r3], %fd13;
$L__BB0_11:
	bar.sync 	0;
	and.b32  	%r12, %r2, 31;
	setp.ne.s32 	%p6, %r12, 0;
	@%p6 bra 	$L__BB0_13;
	ld.shared.f64 	%fd14, [%r3+128];
	ld.shared.f64 	%fd15, [%r3];
	add.f64 	%fd16, %fd14, %fd15;
	st.shared.f64 	[%r3], %fd16;
$L__BB0_13:
	bar.sync 	0;
	and.b32  	%r13, %r2, 63;
	setp.ne.s32 	%p7, %r13, 0;
	@%p7 bra 	$L__BB0_15;
	ld.shared.f64 	%fd17, [%r3+256];
	ld.shared.f64 	%fd18, [%r3];
	add.f64 	%fd19, %fd17, %fd18;
	st.shared.f64 	[%r3], %fd19;
$L__BB0_15:
	bar.sync 	0;
	and.b32  	%r14, %r2, 127;
	setp.ne.s32 	%p8, %r14, 0;
	@%p8 bra 	$L__BB0_17;
	ld.shared.f64 	%fd20, [%r3+512];
	ld.shared.f64 	%fd21, [%r3];
	add.f64 	%fd22, %fd20, %fd21;
	st.shared.f64 	[%r3], %fd22;
$L__BB0_17:
	bar.sync 	0;
	and.b32  	%r15, %r2, 255;
	setp.ne.s32 	%p9, %r15, 0;
	@%p9 bra 	$L__BB0_19;
	ld.shared.f64 	%fd23, [%r3+1024];
	ld.shared.f64 	%fd24, [%r3];
	add.f64 	%fd25, %fd23, %fd24;
	st.shared.f64 	[%r3], %fd25;
$L__BB0_19:
	bar.sync 	0;
	and.b32  	%r16, %r2, 511;
	setp.ne.s32 	%p10, %r16, 0;
	@%p10 bra 	$L__BB0_21;
	ld.shared.f64 	%fd26, [%r3+2048];
	ld.shared.f64 	%fd27, [%r3];
	add.f64 	%fd28, %fd26, %fd27;
	st.shared.f64 	[%r3], %fd28;
$L__BB0_21:
	bar.sync 	0;
	setp.ne.s32 	%p11, %r2, 0;
	@%p11 bra 	$L__BB0_23;
	ld.shared.f64 	%fd29, [_ZZ17reduction_kernel0PdPKdlE4smem];
	ld.shared.f64 	%fd30, [_ZZ17reduction_kernel0PdPKdlE4smem+4096];
	add.f64 	%fd31, %fd29, %fd30;
	cvta.to.global.u64 	%rd9, %rd2;
	mul.wide.u32 	%rd10, %r1, 8;
	add.s64 	%rd11, %rd9, %rd10;
	st.global.f64 	[%rd11], %fd31;
$L__BB0_23:
	ret;

}
	// .globl	_Z17reduction_kernel1PdPKdl
.visible .entry _Z17reduction_kernel1PdPKdl(
	.param .u64 .ptr .align 1 _Z17reduction_kernel1PdPKdl_param_0,
	.param .u64 .ptr .align 1 _Z17reduction_kernel1PdPKdl_param_1,
	.param .u64 _Z17reduction_kernel1PdPKdl_param_2
)
{
	.reg .pred 	%p<12>;
	.reg .b32 	%r<18>;
	.reg .b64 	%rd<12>;
	.reg .b64 	%fd<32>;
	// demoted variable
	.shared .align 8 .b8 _ZZ17reduction_kernel1PdPKdlE4smem[8192];
	ld.param.u64 	%rd2, [_Z17reduction_kernel1PdPKdl_param_0];
	ld.param.u64 	%rd3, [_Z17reduction_kernel1PdPKdl_param_1];
	ld.param.u64 	%rd4, [_Z17reduction_kernel1PdPKdl_param_2];
	mov.u32 	%r1, %ctaid.x;
	mov.u32 	%r4, %ntid.x;
	mov.u32 	%r2, %tid.x;
	mad.lo.s32 	%r5, %r1, %r4, %r2;
	cvt.s64.s32 	%rd1, %r5;
	setp.le.s64 	%p1, %rd4, %rd1;
	shl.b32 	%r6, %r2, 3;
	mov.u32 	%r7, _ZZ17reduction_kernel1PdPKdlE4smem;
	add.s32 	%r3, %r7, %r6;
	@%p1 bra 	$L__BB1_2;
	cvta.to.global.u64 	%rd6, %rd3;
	shl.b64 	%rd7, %rd1, 3;
	add.s64 	%rd8, %rd6, %rd7;
	ld.global.f64 	%fd1, [%rd8];
	st.shared.f64 	[%r3], %fd1;
	bra.uni 	$L__BB1_3;
$L__BB1_2:
	mov.b64 	%rd5, 0;
	st.shared.u64 	[%r3], %rd5;
$L__BB1_3:
	bar.sync 	0;
	setp.gt.u32 	%p2, %r2, 511;
	@%p2 bra 	$L__BB1_5;
	add.s32 	%r9, %r3, %r6;
	ld.shared.f64 	%fd2, [%r9+8];
	ld.shared.f64 	%fd3, [%r9];
	add.f64 	%fd4, %fd2, %fd3;
	st.shared.f64 	[%r9], %fd4;
$L__BB1_5:
	bar.sync 	0;
	setp.gt.u32 	%p3, %r2, 255;
	@%p3 bra 	$L__BB1_7;
	mad.lo.s32 	%r10, %r2, 24, %r3;
	ld.shared.f64 	%fd5, [%r10+16];
	ld.shared.f64 	%fd6, [%r10];
	add.f64 	%fd7, %fd5, %fd6;
	st.shared.f64 	[%r10], %fd7;
$L__BB1_7:
	bar.sync 	0;
	setp.gt.u32 	%p4, %r2, 127;
	@%p4 bra 	$L__BB1_9;
	mad.lo.s32 	%r11, %r2, 56, %r3;
	ld.shared.f64 	%fd8, [%r11+32];
	ld.shared.f64 	%fd9, [%r11];
	add.f64 	%fd10, %fd8, %fd9;
	st.shared.f64 	[%r11], %fd10;
$L__BB1_9:
	bar.sync 	0;
	setp.gt.u32 	%p5, %r2, 63;
	@%p5 bra 	$L__BB1_11;
	mad.lo.s32 	%r12, %r2, 120, %r3;
	ld.shared.f64 	%fd11, [%r12+64];
	ld.shared.f64 	%fd12, [%r12];
	add.f64 	%fd13, %fd11, %fd12;
	st.shared.f64 	[%r12], %fd13;
$L__BB1_11:
	bar.sync 	0;
	setp.gt.u32 	%p6, %r2, 31;
	@%p6 bra 	$L__BB1_13;
	mad.lo.s32 	%r13, %r2, 248, %r3;
	ld.shared.f64 	%fd14, [%r13+128];
	ld.shared.f64 	%fd15, [%r13];
	add.f64 	%fd16, %fd14, %fd15;
	st.shared.f64 	[%r13], %fd16;
$L__BB1_13:
	bar.warp.sync 	-1;
	setp.gt.u32 	%p7, %r2, 15;
	@%p7 bra 	$L__BB1_15;
	mad.lo.s32 	%r14, %r2, 504, %r3;
	ld.shared.f64 	%fd17, [%r14+256];
	ld.shared.f64 	%fd18, [%r14];
	add.f64 	%fd19, %fd17, %fd18;
	st.shared.f64 	[%r14], %fd19;
$L__BB1_15:
	bar.warp.sync 	-1;
	setp.gt.u32 	%p8, %r2, 7;
	@%p8 bra 	$L__BB1_17;
	mad.lo.s32 	%r15, %r2, 1016, %r3;
	ld.shared.f64 	%fd20, [%r15+512];
	ld.shared.f64 	%fd21, [%r15];
	add.f64 	%fd22, %fd20, %fd21;
	st.shared.f64 	[%r15], %fd22;
$L__BB1_17:
	bar.warp.sync 	-1;
	setp.gt.u32 	%p9, %r2, 3;
	@%p9 bra 	$L__BB1_19;
	mad.lo.s32 	%r16, %r2, 2040, %r3;
	ld.shared.f64 	%fd23, [%r16+1024];
	ld.shared.f64 	%fd24, [%r16];
	add.f64 	%fd25, %fd23, %fd24;
	st.shared.f64 	[%r16], %fd25;
$L__BB1_19:
	bar.warp.sync 	-1;
	setp.gt.u32 	%p10, %r2, 1;
	@%p10 bra 	$L__BB1_21;
	mad.lo.s32 	%r17, %r2, 4088, %r3;
	ld.shared.f64 	%fd26, [%r17+2048];
	ld.shared.f64 	%fd27, [%r17];
	add.f64 	%fd28, %fd26, %fd27;
	st.shared.f64 	[%r17], %fd28;
$L__BB1_21:
	bar.warp.sync 	-1;
	setp.ne.s32 	%p11, %r2, 0;
	@%p11 bra 	$L__BB1_23;
	ld.shared.f64 	%fd29, [_ZZ17reduction_kernel1PdPKdlE4smem];
	ld.shared.f64 	%fd30, [_ZZ17reduction_kernel1PdPKdlE4smem+4096];
	add.f64 	%fd31, %fd29, %fd30;
	cvta.to.global.u64 	%rd9, %rd2;
	mul.wide.u32 	%rd10, %r1, 8;
	add.s64 	%rd11, %rd9, %rd10;
	st.global.f64 	[%rd11], %fd31;
$L__BB1_23:
	ret;

}
	// .globl	_Z17innerprod_kernel2PdPKdS1_l
.visible .entry _Z17innerprod_kernel2PdPKdS1_l(
	.param .u64 .ptr .align 1 _Z17innerprod_kernel2PdPKdS1_l_param_0,
	.param .u64 .ptr .align 1 _Z17innerprod_kernel2PdPKdS1_l_param_1,
	.param .u64 .ptr .align 1 _Z17innerprod_kernel2PdPKdS1_l_param_2,
	.param .u64 _Z17innerprod_kernel2PdPKdS1_l_param_3
)
{
	.reg .pred 	%p<8>;
	.reg .b32 	%r<8>;
	.reg .b64 	%rd<15>;
	.reg .b64 	%fd<34>;
	// demoted variable
	.shared .align 8 .b8 _ZZ17innerprod_kernel2PdPKdS1_lE4smem[8192];
	ld.param.u64 	%rd2, [_Z17innerprod_kernel2PdPKdS1_l_param_0];
	ld.param.u64 	%rd3, [_Z17innerprod_kernel2PdPKdS1_l_param_1];
	ld.param.u64 	%rd4, [_Z17innerprod_kernel2PdPKdS1_l_param_2];
	ld.param.u64 	%rd5, [_Z17innerprod_kernel2PdPKdS1_l_param_3];
	mov.u32 	%r1, %ctaid.x;
	mov.u32 	%r4, %ntid.x;
	mov.u32 	%r2, %tid.x;
	mad.lo.s32 	%r5, %r1, %r4, %r2;
	cvt.s64.s32 	%rd1, %r5;
	setp.le.s64 	%p1, %rd5, %rd1;
	shl.b32 	%r6, %r2, 3;
	mov.u32 	%r7, _ZZ17innerprod_kernel2PdPKdS1_lE4smem;
	add.s32 	%r3, %r7, %r6;
	@%p1 bra 	$L__BB2_2;
	cvta.to.global.u64 	%rd7, %rd3;
	cvta.to.global.u64 	%rd8, %rd4;
	shl.b64 	%rd9, %rd1, 3;
	add.s64 	%rd10, %rd7, %rd9;
	ld.global.f64 	%fd1, [%rd10];
	add.s64 	%rd11, %rd8, %rd9;
	ld.global.f64 	%fd2, [%rd11];
	mul.f64 	%fd3, %fd1, %fd2;
	st.shared.f64 	[%r3], %fd3;
	bra.uni 	$L__BB2_3;
$L__BB2_2:
	mov.b64 	%rd6, 0;
	st.shared.u64 	[%r3], %rd6;
$L__BB2_3:
	bar.sync 	0;
	setp.gt.u32 	%p2, %r2, 511;
	@%p2 bra 	$L__BB2_5;
	ld.shared.f64 	%fd4, [%r3+4096];
	ld.shared.f64 	%fd5, [%r3];
	add.f64 	%fd6, %fd4, %fd5;
	st.shared.f64 	[%r3], %fd6;
$L__BB2_5:
	bar.sync 	0;
	setp.gt.u32 	%p3, %r2, 255;
	@%p3 bra 	$L__BB2_7;
	ld.shared.f64 	%fd7, [%r3+2048];
	ld.shared.f64 	%fd8, [%r3];
	add.f64 	%fd9, %fd7, %fd8;
	st.shared.f64 	[%r3], %fd9;
$L__BB2_7:
	bar.sync 	0;
	setp.gt.u32 	%p4, %r2, 127;
	@%p4 bra 	$L__BB2_9;
	ld.shared.f64 	%fd10, [%r3+1024];
	ld.shared.f64 	%fd11, [%r3];
	add.f64 	%fd12, %fd10, %fd11;
	st.shared.f64 	[%r3], %fd12;
$L__BB2_9:
	bar.sync 	0;
	setp.gt.u32 	%p5, %r2, 63;
	@%p5 bra 	$L__BB2_11;
	ld.shared.f64 	%fd13, [%r3+512];
	ld.shared.f64 	%fd14, [%r3];
	add.f64 	%fd15, %fd13, %fd14;
	st.shared.f64 	[%r3], %fd15;
$L__BB2_11:
	bar.sync 	0;
	setp.gt.u32 	%p6, %r2, 31;
	@%p6 bra 	$L__BB2_14;
	ld.shared.f64 	%fd16, [%r3+256];
	ld.shared.f64 	%fd17, [%r3];
	add.f64 	%fd18, %fd16, %fd17;
	st.shared.f64 	[%r3], %fd18;
	bar.warp.sync 	-1;
	ld.shared.f64 	%fd19, [%r3+128];
	ld.shared.f64 	%fd20, [%r3];
	add.f64 	%fd21, %fd19, %fd20;
	st.shared.f64 	[%r3], %fd21;
	bar.warp.sync 	-1;
	ld.shared.f64 	%fd22, [%r3+64];
	ld.shared.f64 	%fd23, [%r3];
	add.f64 	%fd24, %fd22, %fd23;
	st.shared.f64 	[%r3], %fd24;
	bar.warp.sync 	-1;
	ld.shared.f64 	%fd25, [%r3+32];
	ld.shared.f64 	%fd26, [%r3];
	add.f64 	%fd27, %fd25, %fd26;
	st.shared.f64 	[%r3], %fd27;
	bar.warp.sync 	-1;
	ld.shared.f64 	%fd28, [%r3+16];
	ld.shared.f64 	%fd29, [%r3];
	add.f64 	%fd30, %fd28, %fd29;
	st.shared.f64 	[%r3], %fd30;
	bar.warp.sync 	-1;
	setp.ne.s32 	%p7, %r2, 0;
	@%p7 bra 	$L__BB2_14;
	ld.shared.f64 	%fd31, [_ZZ17innerprod_kernel2PdPKdS1_lE4smem];
	ld.shared.f64 	%fd32, [_ZZ17innerprod_kernel2PdPKdS1_lE4smem+8];
	add.f64 	%fd33, %fd31, %fd32;
	cvta.to.global.u64 	%rd12, %rd2;
	mul.wide.u32 	%rd13, %r1, 8;
	add.s64 	%rd14, %rd12, %rd13;
	st.global.f64 	[%rd14], %fd33;
$L__BB2_14:
	ret;

}
	// .globl	_Z17reduction_kernel2PdPKdl
.visible .entry _Z17reduction_kernel2PdPKdl(
	.param .u64 .ptr .align 1 _Z17reduction_kernel2PdPKdl_param_0,
	.param .u64 .ptr .align 1 _Z17reduction_kernel2PdPKdl_param_1,
	.param .u64 _Z17reduction_kernel2PdPKdl_param_2
)
{
	.reg .pred 	%p<8>;
	.reg .b32 	%r<8>;
	.reg .b64 	%rd<12>;
	.reg .b64 	%fd<32>;
	// demoted variable
	.shared .align 8 .b8 _ZZ17reduction_kernel2PdPKdlE4smem[8192];
	ld.param.u64 	%rd2, [_Z17reduction_kernel2PdPKdl_param_0];
	ld.param.u64 	%rd3, [_Z17reduction_kernel2PdPKdl_param_1];
	ld.param.u64 	%rd4, [_Z17reduction_kernel2PdPKdl_param_2];
	mov.u32 	%r1, %ctaid.x;
	mov.u32 	%r4, %ntid.x;
	mov.u32 	%r2, %tid.x;
	mad.lo.s32 	%r5, %r1, %r4, %r2;
	cvt.s64.s32 	%rd1, %r5;
	setp.le.s64 	%p1, %rd4, %rd1;
	shl.b32 	%r6, %r2, 3;
	mov.u32 	%r7, _ZZ17reduction_kernel2PdPKdlE4smem;
	add.s32 	%r3, %r7, %r6;
	@%p1 bra 	$L__BB3_2;
	cvta.to.global.u64 	%rd6, %rd3;
	shl.b64 	%rd7, %rd1, 3;
	add.s64 	%rd8, %rd6, %rd7;
	ld.global.f64 	%fd1, [%rd8];
	st.shared.f64 	[%r3], %fd1;
	bra.uni 	$L__BB3_3;
$L__BB3_2:
	mov.b64 	%rd5, 0;
	st.shared.u64 	[%r3], %rd5;
$L__BB3_3:
	bar.sync 	0;
	setp.gt.u32 	%p2, %r2, 511;
	@%p2 bra 	$L__BB3_5;
	ld.shared.f64 	%fd2, [%r3+4096];
	ld.shared.f64 	%fd3, [%r3];
	add.f64 	%fd4, %fd2, %fd3;
	st.shared.f64 	[%r3], %fd4;
$L__BB3_5:
	bar.sync 	0;
	setp.gt.u32 	%p3, %r2, 255;
	@%p3 bra 	$L__BB3_7;
	ld.shared.f64 	%fd5, [%r3+2048];
	ld.shared.f64 	%fd6, [%r3];
	add.f64 	%fd7, %fd5, %fd6;
	st.shared.f64 	[%r3], %fd7;
$L__BB3_7:
	bar.sync 	0;
	setp.gt.u32 	%p4, %r2, 127;
	@%p4 bra 	$L__BB3_9;
	ld.shared.f64 	%fd8, [%r3+1024];
	ld.shared.f64 	%fd9, [%r3];
	add.f64 	%fd10, %fd8, %fd9;
	st.shared.f64 	[%r3], %fd10;
$L__BB3_9:
	bar.sync 	0;
	setp.gt.u32 	%p5, %r2, 63;
	@%p5 bra 	$L__BB3_11;
	ld.shared.f64 	%fd11, [%r3+512];
	ld.shared.f64 	%fd12, [%r3];
	add.f64 	%fd13, %fd11, %fd12;
	st.shared.f64 	[%r3], %fd13;
$L__BB3_11:
	bar.sync 	0;
	setp.gt.u32 	%p6, %r2, 31;
	@%p6 bra 	$L__BB3_14;
	ld.shared.f64 	%fd14, [%r3+256];
	ld.shared.f64 	%fd15, [%r3];
	add.f64 	%fd16, %fd14, %fd15;
	st.shared.f64 	[%r3], %fd16;
	bar.warp.sync 	-1;
	ld.shared.f64 	%fd17, [%r3+128];
	ld.shared.f64 	%fd18, [%r3];
	add.f64 	%fd19, %fd17, %fd18;
	st.shared.f64 	[%r3], %fd19;
	bar.warp.sync 	-1;
	ld.shared.f64 	%fd20, [%r3+64];
	ld.shared.f64 	%fd21, [%r3];
	add.f64 	%fd22, %fd20, %fd21;
	st.shared.f64 	[%r3], %fd22;
	bar.warp.sync 	-1;
	ld.shared.f64 	%fd23, [%r3+32];
	ld.shared.f64 	%fd24, [%r3];
	add.f64 	%fd25, %fd23, %fd24;
	st.shared.f64 	[%r3], %fd25;
	bar.warp.sync 	-1;
	ld.shared.f64 	%fd26, [%r3+16];
	ld.shared.f64 	%fd27, [%r3];
	add.f64 	%fd28, %fd26, %fd27;
	st.shared.f64 	[%r3], %fd28;
	bar.warp.sync 	-1;
	setp.ne.s32 	%p7, %r2, 0;
	@%p7 bra 	$L__BB3_14;
	ld.shared.f64 	%fd29, [_ZZ17reduction_kernel2PdPKdlE4smem];
	ld.shared.f64 	%fd30, [_ZZ17reduction_kernel2PdPKdlE4smem+8];
	add.f64 	%fd31, %fd29, %fd30;
	cvta.to.global.u64 	%rd9, %rd2;
	mul.wide.u32 	%rd10, %r1, 8;
	add.s64 	%rd11, %rd9, %rd10;
	st.global.f64 	[%rd11], %fd31;
$L__BB3_14:
	ret;

}
	// .globl	_Z13matvec_kernelPdPKdS1_l
.visible .entry _Z13matvec_kernelPdPKdS1_l(
	.param .u64 .ptr .align 1 _Z13matvec_kernelPdPKdS1_l_param_0,
	.param .u64 .ptr .align 1 _Z13matvec_kernelPdPKdS1_l_param_1,
	.param .u64 .ptr .align 1 _Z13matvec_kernelPdPKdS1_l_param_2,
	.param .u64 _Z13matvec_kernelPdPKdS1_l_param_3
)
{
	.reg .pred 	%p<11>;
	.reg .b32 	%r<5>;
	.reg .b64 	%rd<67>;
	.reg .b64 	%fd<68>;

	ld.param.u64 	%rd24, [_Z13matvec_kernelPdPKdS1_l_param_1];
	ld.param.u64 	%rd25, [_Z13matvec_kernelPdPKdS1_l_param_2];
	ld.param.u64 	%rd23, [_Z13matvec_kernelPdPKdS1_l_param_3];
	cvta.to.global.u64 	%rd1, %rd25;
	cvta.to.global.u64 	%rd2, %rd24;
	mov.u32 	%r1, %ctaid.x;
	mov.u32 	%r2, %ntid.x;
	mov.u32 	%r3, %tid.x;
	mad.lo.s32 	%r4, %r1, %r2, %r3;
	cvt.s64.s32 	%rd3, %r4;
	setp.le.s64 	%p1, %rd23, %rd3;
	@%p1 bra 	$L__BB4_14;
	setp.lt.s64 	%p2, %rd23, 1;
	mov.f64 	%fd67, 0d0000000000000000;
	@%p2 bra 	$L__BB4_13;
	and.b64  	%rd4, %rd23, 7;
	setp.lt.u64 	%p3, %rd23, 8;
	mov.f64 	%fd67, 0d0000000000000000;
	mov.b64 	%rd65, 0;
	@%p3 bra 	$L__BB4_5;
	and.b64  	%rd65, %rd23, 9223372036854775800;
	shl.b64 	%rd27, %rd3, 3;
	add.s64 	%rd62, %rd2, %rd27;
	shl.b64 	%rd7, %rd23, 6;
	add.s64 	%rd61, %rd1, 32;
	shl.b64 	%rd9, %rd23, 3;
	mov.f64 	%fd67, 0d0000000000000000;
	mov.u64 	%rd63, %rd65;
$L__BB4_4:
	.pragma "nounroll";
	ld.global.f64 	%fd17, [%rd62];
	ld.global.f64 	%fd18, [%rd61+-32];
	fma.rn.f64 	%fd19, %fd17, %fd18, %fd67;
	add.s64 	%rd28, %rd62, %rd9;
	ld.global.f64 	%fd20, [%rd28];
	ld.global.f64 	%fd21, [%rd61+-24];
	fma.rn.f64 	%fd22, %fd20, %fd21, %fd19;
	add.s64 	%rd29, %rd28, %rd9;
	ld.global.f64 	%fd23, [%rd29];
	ld.global.f64 	%fd24, [%rd61+-16];
	fma.rn.f64 	%fd25, %fd23, %fd24, %fd22;
	add.s64 	%rd30, %rd29, %rd9;
	ld.global.f64 	%fd26, [%rd30];
	ld.global.f64 	%fd27, [%rd61+-8];
	fma.rn.f64 	%fd28, %fd26, %fd27, %fd25;
	add.s64 	%rd31, %rd30, %rd9;
	ld.global.f64 	%fd29, [%rd31];
	ld.global.f64 	%fd30, [%rd61];
	fma.rn.f64 	%fd31, %fd29, %fd30, %fd28;
	add.s64 	%rd32, %rd31, %rd9;
	ld.global.f64 	%fd32, [%rd32];
	ld.global.f64 	%fd33, [%rd61+8];
	fma.rn.f64 	%fd34, %fd32, %fd33, %fd31;
	add.s64 	%rd33, %rd32, %rd9;
	ld.global.f64 	%fd35, [%rd33];
	ld.global.f64 	%fd36, [%rd61+16];
	fma.rn.f64 	%fd37, %fd35, %fd36, %fd34;
	add.s64 	%rd34, %rd33, %rd9;
	ld.global.f64 	%fd38, [%rd34];
	ld.global.f64 	%fd39, [%rd61+24];
	fma.rn.f64 	%fd67, %fd38, %fd39, %fd37;
	add.s64 	%rd63, %rd63, -8;
	add.s64 	%rd62, %rd62, %rd7;
	add.s64 	%rd61, %rd61, 64;
	setp.ne.s64 	%p4, %rd63, 0;
	@%p4 bra 	$L__BB4_4;
$L__BB4_5:
	setp.eq.s64 	%p5, %rd4, 0;
	@%p5 bra 	$L__BB4_13;
	and.b64  	%rd17, %rd23, 3;
	setp.lt.u64 	%p6, %rd4, 4;
	@%p6 bra 	$L__BB4_8;
	mad.lo.s64 	%rd35, %rd65, %rd23, %rd3;
	shl.b64 	%rd36, %rd35, 3;
	add.s64 	%rd37, %rd2, %rd36;
	ld.global.f64 	%fd41, [%rd37];
	shl.b64 	%rd38, %rd65, 3;
	add.s64 	%rd39, %rd1, %rd38;
	ld.global.f64 	%fd42, [%rd39];
	fma.rn.f64 	%fd43, %fd41, %fd42, %fd67;
	shl.b64 	%rd40, %rd23, 3;
	add.s64 	%rd41, %rd37, %rd40;
	ld.global.f64 	%fd44, [%rd41];
	ld.global.f64 	%fd45, [%rd39+8];
	fma.rn.f64 	%fd46, %fd44, %fd45, %fd43;
	add.s64 	%rd42, %rd41, %rd40;
	ld.global.f64 	%fd47, [%rd42];
	ld.global.f64 	%fd48, [%rd39+16];
	fma.rn.f64 	%fd49, %fd47, %fd48, %fd46;
	add.s64 	%rd43, %rd42, %rd40;
	ld.global.f64 	%fd50, [%rd43];
	ld.global.f64 	%fd51, [%rd39+24];
	fma.rn.f64 	%fd67, %fd50, %fd51, %fd49;
	add.s64 	%rd65, %rd65, 4;
$L__BB4_8:
	setp.eq.s64 	%p7, %rd17, 0;
	@%p7 bra 	$L__BB4_13;
	setp.eq.s64 	%p8, %rd17, 1;
	@%p8 bra 	$L__BB4_11;
	mad.lo.s64 	%rd44, %rd65, %rd23, %rd3;
	shl.b64 	%rd45, %rd44, 3;
	add.s64 	%rd46, %rd2, %rd45;
	ld.global.f64 	%fd53, [%rd46];
	shl.b64 	%rd47, %rd65, 3;
	add.s64 	%rd48, %rd1, %rd47;
	ld.global.f64 	%fd54, [%rd48];
	fma.rn.f64 	%fd55, %fd53, %fd54, %fd67;
	shl.b64 	%rd49, %rd23, 3;
	add.s64 	%rd50, %rd46, %rd49;
	ld.global.f64 	%fd56, [%rd50];
	ld.global.f64 	%fd57, [%rd48+8];
	fma.rn.f64 	%fd67, %fd56, %fd57, %fd55;
	add.s64 	%rd65, %rd65, 2;
$L__BB4_11:
	and.b64  	%rd51, %rd23, 1;
	setp.eq.b64 	%p9, %rd51, 1;
	not.pred 	%p10, %p9;
	@%p10 bra 	$L__BB4_13;
	mad.lo.s64 	%rd52, %rd65, %rd23, %rd3;
	shl.b64 	%rd53, %rd52, 3;
	add.s64 	%rd54, %rd2, %rd53;
	ld.global.f64 	%fd58, [%rd54];
	shl.b64 	%rd55, %rd65, 3;
	add.s64 	%rd56, %rd1, %rd55;
	ld.global.f64 	%fd59, [%rd56];
	fma.rn.f64 	%fd67, %fd58, %fd59, %fd67;
$L__BB4_13:
	ld.param.u64 	%rd60, [_Z13matvec_kernelPdPKdS1_l_param_0];
	cvta.to.global.u64 	%rd57, %rd60;
	shl.b64 	%rd58, %rd3, 3;
	add.s64 	%rd59, %rd57, %rd58;
	st.global.f64 	[%rd59], %fd67;
$L__BB4_14:
	ret;

}


// ===== COMPILED SASS (sm_100) =====

	.target	sm_100

	.elftype	@"ET_EXEC"


//--------------------- .note.nv.tkinfo           --------------------------
	.section	.note.nv.tkinfo,"",@"SHT_NOTE"
	.sectionflags	@"SHF_NOTE_NV_TKINFO"
	.tkinfo
        /*0018*/ 	.word	0x00000002
        /*0030*/ 	.string	""
        /*0030*/ 	.string	"ptxas"
        /*0030*/ 	.string	"Cuda compilation tools, release 13.0, V13.0.88"
        /*0030*/ 	.string	"Build cuda_13.0.r13.0/compiler.36424714_0"
        /*0030*/ 	.string	"-arch sm_100 -m 64 "



//--------------------- .note.nv.cuinfo           --------------------------
	.section	.note.nv.cuinfo,"",@"SHT_NOTE"
	.sectionflags	@"SHF_NOTE_NV_CUINFO"
        /*0018*/ 	.short	0x0002
        /*001a*/ 	.short	0x0064
        /*001c*/ 	.short	0x0082
	.zero		2


//--------------------- .nv.info                  --------------------------
	.section	.nv.info,"",@"SHT_CUDA_INFO"
	.align	4


	//----- nvinfo : EIATTR_REGCOUNT
	.align		4
        /*0000*/ 	.byte	0x04, 0x2f
        /*0002*/ 	.short	(.L_1 - .L_0)
	.align		4
.L_0:
        /*0004*/ 	.word	index@(_Z17reduction_kernel0PdPKdl)
        /*0008*/ 	.word	0x0000000e


	//----- nvinfo : EIATTR_FRAME_SIZE
	.align		4
.L_1:
        /*000c*/ 	.byte	0x04, 0x11
        /*000e*/ 	.short	(.L_3 - .L_2)
	.align		4
.L_2:
        /*0010*/ 	.word	index@(_Z17reduction_kernel0PdPKdl)
        /*0014*/ 	.word	0x00000000


	//----- nvinfo : EIATTR_REGCOUNT
	.align		4
.L_3:
        /*0018*/ 	.byte	0x04, 0x2f
        /*001a*/ 	.short	(.L_5 - .L_4)
	.align		4
.L_4:
        /*001c*/ 	.word	index@(_Z17reduction_kernel1PdPKdl)
        /*0020*/ 	.word	0x00000014


	//----- nvinfo : EIATTR_FRAME_SIZE
	.align		4
.L_5:
        /*0024*/ 	.byte	0x04, 0x11
        /*0026*/ 	.short	(.L_7 - .L_6)
	.align		4
.L_6:
        /*0028*/ 	.word	index@(_Z17reduction_kernel1PdPKdl)
        /*002c*/ 	.word	0x00000000


	//----- nvinfo : EIATTR_REGCOUNT
	.align		4
.L_7:
        /*0030*/ 	.byte	0x04, 0x2f
        /*0032*/ 	.short	(.L_9 - .L_8)
	.align		4
.L_8:
        /*0034*/ 	.word	index@(_Z17innerprod_kernel2PdPKdS1_l)
        /*0038*/ 	.word	0x0000000e


	//----- nvinfo : EIATTR_FRAME_SIZE
	.align		4
.L_9:
        /*003c*/ 	.byte	0x04, 0x11
        /*003e*/ 	.short	(.L_11 - .L_10)
	.align		4
.L_10:
        /*0040*/ 	.word	index@(_Z17innerprod_kernel2PdPKdS1_l)
        /*0044*/ 	.word	0x00000000


	//----- nvinfo : EIATTR_REGCOUNT
	.align		4
.L_11:
        /*0048*/ 	.byte	0x04, 0x2f
        /*004a*/ 	.short	(.L_13 - .L_12)
	.align		4
.L_12:
        /*004c*/ 	.word	index@(_Z17reduction_kernel2PdPKdl)
        /*0050*/ 	.word	0x0000000e


	//----- nvinfo : EIATTR_FRAME_SIZE
	.align		4
.L_13:
        /*0054*/ 	.byte	0x04, 0x11
        /*0056*/ 	.short	(.L_15 - .L_14)
	.align		4
.L_14:
        /*0058*/ 	.word	index@(_Z17reduction_kernel2PdPKdl)
        /*005c*/ 	.word	0x00000000


	//----- nvinfo : EIATTR_REGCOUNT
	.align		4
.L_15:
        /*0060*/ 	.byte	0x04, 0x2f
        /*0062*/ 	.short	(.L_17 - .L_16)
	.align		4
.L_16:
        /*0064*/ 	.word	index@(_Z13matvec_kernelPdPKdS1_l)
        /*0068*/ 	.word	0x00000020


	//----- nvinfo : EIATTR_FRAME_SIZE
	.align		4
.L_17:
        /*006c*/ 	.byte	0x04, 0x11
        /*006e*/ 	.short	(.L_19 - .L_18)
	.align		4
.L_18:
        /*0070*/ 	.word	index@(_Z13matvec_kernelPdPKdS1_l)
        /*0074*/ 	.word	0x00000000


	//----- nvinfo : EIATTR_MIN_STACK_SIZE
	.align		4
.L_19:
        /*0078*/ 	.byte	0x04, 0x12
        /*007a*/ 	.short	(.L_21 - .L_20)
	.align		4
.L_20:
        /*007c*/ 	.word	index@(_Z13matvec_kernelPdPKdS1_l)
        /*0080*/ 	.word	0x00000000


	//----- nvinfo : EIATTR_MIN_STACK_SIZE
	.align		4
.L_21:
        /*0084*/ 	.byte	0x04, 0x12
        /*0086*/ 	.short	(.L_23 - .L_22)
	.align		4
.L_22:
        /*0088*/ 	.word	index@(_Z17reduction_kernel2PdPKdl)
        /*008c*/ 	.word	0x00000000


	//----- nvinfo : EIATTR_MIN_STACK_SIZE
	.align		4
.L_23:
        /*0090*/ 	.byte	0x04, 0x12
        /*0092*/ 	.short	(.L_25 - .L_24)
	.align		4
.L_24:
        /*0094*/ 	.word	index@(_Z17innerprod_kernel2PdPKdS1_l)
        /*0098*/ 	.word	0x00000000


	//----- nvinfo : EIATTR_MIN_STACK_SIZE
	.align		4
.L_25:
        /*009c*/ 	.byte	0x04, 0x12
        /*009e*/ 	.short	(.L_27 - .L_26)
	.align		4
.L_26:
        /*00a0*/ 	.word	index@(_Z17reduction_kernel1PdPKdl)
        /*00a4*/ 	.word	0x00000000


	//----- nvinfo : EIATTR_MIN_STACK_SIZE
	.align		4
.L_27:
        /*00a8*/ 	.byte	0x04, 0x12
        /*00aa*/ 	.short	(.L_29 - .L_28)
	.align		4
.L_28:
        /*00ac*/ 	.word	index@(_Z17reduction_kernel0PdPKdl)
        /*00b0*/ 	.word	0x00000000
.L_29:


//--------------------- .nv.compat                --------------------------
	.section	.nv.compat,"",@"SHT_CUDA_COMPAT_INFO"
	.align	4
        /*0000*/ 	.byte	0x02, 0x09, 0x00, 0x00, 0x02, 0x02, 0x01, 0x00, 0x02, 0x05, 0x05, 0x00, 0x03, 0x07, 0x01, 0x01
        /*0010*/ 	.byte	0x02, 0x03, 0x00, 0x00, 0x02, 0x06, 0x01, 0x00, 0x04, 0x0b, 0x08, 0x00, 0x01, 0x00, 0x00, 0x00
        /*0020*/ 	.byte	0x00, 0x00, 0x00, 0x00


//--------------------- .nv.info._Z13matvec_kernelPdPKdS1_l --------------------------
	.section	.nv.info._Z13matvec_kernelPdPKdS1_l,"",@"SHT_CUDA_INFO"
	.sectionflags	@""
	.align	4


	//----- nvinfo : EIATTR_CUDA_API_VERSION
	.align		4
        /*0000*/ 	.byte	0x04, 0x37
        /*0002*/ 	.short	(.L_31 - .L_30)
.L_30:
        /*0004*/ 	.word	0x00000082


	//----- nvinfo : EIATTR_KPARAM_INFO
	.align		4
.L_31:
        /*0008*/ 	.byte	0x04, 0x17
        /*000a*/ 	.short	(.L_33 - .L_32)
.L_32:
        /*000c*/ 	.word	0x00000000
        /*0010*/ 	.short	0x0003
        /*0012*/ 	.short	0x0018
        /*0014*/ 	.byte	0x00, 0xf0, 0x21, 0x00


	//----- nvinfo : EIATTR_KPARAM_INFO
	.align		4
.L_33:
        /*0018*/ 	.byte	0x04, 0x17
        /*001a*/ 	.short	(.L_35 - .L_34)
.L_34:
        /*001c*/ 	.word	0x00000000
        /*0020*/ 	.short	0x0002
        /*0022*/ 	.short	0x0010
        /*0024*/ 	.byte	0x00, 0xf5, 0x21, 0x00


	//----- nvinfo : EIATTR_KPARAM_INFO
	.align		4
.L_35:
        /*0028*/ 	.byte	0x04, 0x17
        /*002a*/ 	.short	(.L_37 - .L_36)
.L_36:
        /*002c*/ 	.word	0x00000000
        /*0030*/ 	.short	0x0001
        /*0032*/ 	.short	0x0008
        /*0034*/ 	.byte	0x00, 0xf5, 0x21, 0x00


	//----- nvinfo : EIATTR_KPARAM_INFO
	.align		4
.L_37:
        /*0038*/ 	.byte	0x04, 0x17
        /*003a*/ 	.short	(.L_39 - .L_38)
.L_38:
        /*003c*/ 	.word	0x00000000
        /*0040*/ 	.short	0x0000
        /*0042*/ 	.short	0x0000
        /*0044*/ 	.byte	0x00, 0xf5, 0x21, 0x00


	//----- nvinfo : EIATTR_SPARSE_MMA_MASK
	.align		4
.L_39:
        /*0048*/ 	.byte	0x03, 0x50
        /*004a*/ 	.short	0x0000


	//----- nvinfo : EIATTR_MAXREG_COUNT
	.align		4
        /*004c*/ 	.byte	0x03, 0x1b
        /*004e*/ 	.short	0x00ff


	//----- nvinfo : EIATTR_MERCURY_ISA_VERSION
	.align		4
        /*0050*/ 	.byte	0x03, 0x5f
        /*0052*/ 	.short	0x0101


	//----- nvinfo : EIATTR_VRC_CTA_INIT_COUNT
	.align		4
        /*0054*/ 	.byte	0x02, 0x4a
	.zero		1
	.zero		1


	//----- nvinfo : EIATTR_EXIT_INSTR_OFFSETS
	.align		4
        /*0058*/ 	.byte	0x04, 0x1c
        /*005a*/ 	.short	(.L_41 - .L_40)


	//   ....[0]....
.L_40:
        /*005c*/ 	.word	0x00000090


	//   ....[1]....
        /*0060*/ 	.word	0x00000b30


	//----- nvinfo : EIATTR_CBANK_PARAM_SIZE
	.align		4
.L_41:
        /*0064*/ 	.byte	0x03, 0x19
        /*0066*/ 	.short	0x0020


	//----- nvinfo : EIATTR_PARAM_CBANK
	.align		4
        /*0068*/ 	.byte	0x04, 0x0a
        /*006a*/ 	.short	(.L_43 - .L_42)
	.align		4
.L_42:
        /*006c*/ 	.word	index@(.nv.constant0._Z13matvec_kernelPdPKdS1_l)
        /*0070*/ 	.short	0x0380
        /*0072*/ 	.short	0x0020


	//----- nvinfo : EIATTR_SW_WAR
	.align		4
.L_43:
        /*0074*/ 	.byte	0x04, 0x36
        /*0076*/ 	.short	(.L_45 - .L_44)
.L_44:
        /*0078*/ 	.word	0x00000008
.L_45:


//--------------------- .nv.info._Z17reduction_kernel2PdPKdl --------------------------
	.section	.nv.info._Z17reduction_kernel2PdPKdl,"",@"SHT_CUDA_INFO"
	.sectionflags	@""
	.align	4


	//----- nvinfo : EIATTR_CUDA_API_VERSION
	.align		4
        /*0000*/ 	.byte	0x04, 0x37
        /*0002*/ 	.short	(.L_47 - .L_46)
.L_46:
        /*0004*/ 	.word	0x00000082


	//----- nvinfo : EIATTR_KPARAM_INFO
	.align		4
.L_47:
        /*0008*/ 	.byte	0x04, 0x17
        /*000a*/ 	.short	(.L_49 - .L_48)
.L_48:
        /*000c*/ 	.word	0x00000000
        /*0010*/ 	.short	0x0002
        /*0012*/ 	.short	0x0010
        /*0014*/ 	.byte	0x00, 0xf0, 0x21, 0x00


	//----- nvinfo : EIATTR_KPARAM_INFO
	.align		4
.L_49:
        /*0018*/ 	.byte	0x04, 0x17
        /*001a*/ 	.short	(.L_51 - .L_50)
.L_50:
        /*001c*/ 	.word	0x00000000
        /*0020*/ 	.short	0x0001
        /*0022*/ 	.short	0x0008
        /*0024*/ 	.byte	0x00, 0xf5, 0x21, 0x00


	//----- nvinfo : EIATTR_KPARAM_INFO
	.align		4
.L_51:
        /*0028*/ 	.byte	0x04, 0x17
        /*002a*/ 	.short	(.L_53 - .L_52)
.L_52:
        /*002c*/ 	.word	0x00000000
        /*0030*/ 	.short	0x0000
        /*0032*/ 	.short	0x0000
        /*0034*/ 	.byte	0x00, 0xf5, 0x21, 0x00


	//----- nvinfo : EIATTR_SPARSE_MMA_MASK
	.align		4
.L_53:
        /*0038*/ 	.byte	0x03, 0x50
        /*003a*/ 	.short	0x0000


	//----- nvinfo : EIATTR_MAXREG_COUNT
	.align		4
        /*003c*/ 	.byte	0x03, 0x1b
        /*003e*/ 	.short	0x00ff


	//----- nvinfo : EIATTR_NUM_BARRIERS
	.align		4
        /*0040*/ 	.byte	0x02, 0x4c
        /*0042*/ 	.byte	0x01
	.zero		1


	//----- nvinfo : EIATTR_MERCURY_ISA_VERSION
	.align		4
        /*0044*/ 	.byte	0x03, 0x5f
        /*0046*/ 	.short	0x0101


	//----- nvinfo : EIATTR_COOP_GROUP_MASK_REGIDS
	.align		4
        /*0048*/ 	.byte	0x04, 0x29
        /*004a*/ 	.short	(.L_55 - .L_54)


	//   ....[0]....
.L_54:
        /*004c*/ 	.word	0xffffffff


	//   ....[1]....
        /*0050*/ 	.word	0xffffffff


	//   ....[2]....
        /*0054*/ 	.word	0xffffffff


	//   ....[3]....
        /*0058*/ 	.word	0xffffffff


	//   ....[4]....
        /*005c*/ 	.word	0xffffffff


	//----- nvinfo : EIATTR_COOP_GROUP_INSTR_OFFSETS
	.align		4
.L_55:
        /*0060*/ 	.byte	0x04, 0x28
        /*0062*/ 	.short	(.L_57 - .L_56)


	//   ....[0]....
.L_56:
        /*0064*/ 	.word	0x00000340


	//   ....[1]....
        /*0068*/ 	.word	0x00000390


	//   ....[2]....
        /*006c*/ 	.word	0x000003e0


	//   ....[3]....
        /*0070*/ 	.word	0x00000430


	//   ....[4]....
        /*0074*/ 	.word	0x00000480


	//----- nvinfo : EIATTR_VRC_CTA_INIT_COUNT
	.align		4
.L_57:
        /*0078*/ 	.byte	0x02, 0x4a
	.zero		1
	.zero		1


	//----- nvinfo : EIATTR_EXIT_INSTR_OFFSETS
	.align		4
        /*007c*/ 	.byte	0x04, 0x1c
        /*007e*/ 	.short	(.L_59 - .L_58)


	//   ....[0]....
.L_58:
        /*0080*/ 	.word	0x000002e0


	//   ....[1]....
        /*0084*/ 	.word	0x00000490


	//   ....[2]....
        /*0088*/ 	.word	0x000004f0


	//----- nvinfo : EIATTR_CBANK_PARAM_SIZE
	.align		4
.L_59:
        /*008c*/ 	.byte	0x03, 0x19
        /*008e*/ 	.short	0x0018


	//----- nvinfo : EIATTR_PARAM_CBANK
	.align		4
        /*0090*/ 	.byte	0x04, 0x0a
        /*0092*/ 	.short	(.L_61 - .L_60)
	.align		4
.L_60:
        /*0094*/ 	.word	index@(.nv.constant0._Z17reduction_kernel2PdPKdl)
        /*0098*/ 	.short	0x0380
        /*009a*/ 	.short	0x0018


	//----- nvinfo : EIATTR_SW_WAR
	.align		4
.L_61:
        /*009c*/ 	.byte	0x04, 0x36
        /*009e*/ 	.short	(.L_63 - .L_62)
.L_62:
        /*00a0*/ 	.word	0x00000008
.L_63:


//--------------------- .nv.info._Z17innerprod_kernel2PdPKdS1_l --------------------------
	.section	.nv.info._Z17innerprod_kernel2PdPKdS1_l,"",@"SHT_CUDA_INFO"
	.sectionflags	@""
	.align	4


	//----- nvinfo : EIATTR_CUDA_API_VERSION
	.align		4
        /*0000*/ 	.byte	0x04, 0x37
        /*0002*/ 	.short	(.L_65 - .L_64)
.L_64:
        /*0004*/ 	.word	0x00000082


	//----- nvinfo : EIATTR_KPARAM_INFO
	.align		4
.L_65:
        /*0008*/ 	.byte	0x04, 0x17
        /*000a*/ 	.short	(.L_67 - .L_66)
.L_66:
        /*000c*/ 	.word	0x00000000
        /*0010*/ 	.short	0x0003
        /*0012*/ 	.short	0x0018
        /*0014*/ 	.byte	0x00, 0xf0, 0x21, 0x00


	//----- nvinfo : EIATTR_KPARAM_INFO
	.align		4
.L_67:
        /*0018*/ 	.byte	0x04, 0x17
        /*001a*/ 	.short	(.L_69 - .L_68)
.L_68:
        /*001c*/ 	.word	0x00000000
        /*0020*/ 	.short	0x0002
        /*0022*/ 	.short	0x0010
        /*0024*/ 	.byte	0x00, 0xf5, 0x21, 0x00


	//----- nvinfo : EIATTR_KPARAM_INFO
	.align		4
.L_69:
        /*0028*/ 	.byte	0x04, 0x17
        /*002a*/ 	.short	(.L_71 - .L_70)
.L_70:
        /*002c*/ 	.word	0x00000000
        /*0030*/ 	.short	0x0001
        /*0032*/ 	.short	0x0008
        /*0034*/ 	.byte	0x00, 0xf5, 0x21, 0x00


	//----- nvinfo : EIATTR_KPARAM_INFO
	.align		4
.L_71:
        /*0038*/ 	.byte	0x04, 0x17
        /*003a*/ 	.short	(.L_73 - .L_72)
.L_72:
        /*003c*/ 	.word	0x00000000
        /*0040*/ 	.short	0x0000
        /*0042*/ 	.short	0x0000
        /*0044*/ 	.byte	0x00, 0xf5, 0x21, 0x00


	//----- nvinfo : EIATTR_SPARSE_MMA_MASK
	.align		4
.L_73:
        /*0048*/ 	.byte	0x03, 0x50
        /*004a*/ 	.short	0x0000


	//----- nvinfo : EIATTR_MAXREG_COUNT
	.align		4
        /*004c*/ 	.byte	0x03, 0x1b
        /*004e*/ 	.short	0x00ff


	//----- nvinfo : EIATTR_NUM_BARRIERS
	.align		4
        /*0050*/ 	.byte	0x02, 0x4c
        /*0052*/ 	.byte	0x01
	.zero		1


	//----- nvinfo : EIATTR_MERCURY_ISA_VERSION
	.align		4
        /*0054*/ 	.byte	0x03, 0x5f
        /*0056*/ 	.short	0x0101


	//----- nvinfo : EIATTR_COOP_GROUP_MASK_REGIDS
	.align		4
        /*0058*/ 	.byte	0x04, 0x29
        /*005a*/ 	.short	(.L_75 - .L_74)


	//   ....[0]....
.L_74:
        /*005c*/ 	.word	0xffffffff


	//   ....[1]....
        /*0060*/ 	.word	0xffffffff


	//   ....[2]....
        /*0064*/ 	.word	0xffffffff


	//   ....[3]....
        /*0068*/ 	.word	0xffffffff


	//   ....[4]....
        /*006c*/ 	.word	0xffffffff


	//----- nvinfo : EIATTR_COOP_GROUP_INSTR_OFFSETS
	.align		4
.L_75:
        /*0070*/ 	.byte	0x04, 0x28
        /*0072*/ 	.short	(.L_77 - .L_76)


	//   ....[0]....
.L_76:
        /*0074*/ 	.word	0x000003b0


	//   ....[1]....
        /*0078*/ 	.word	0x00000400


	//   ....[2]....
        /*007c*/ 	.word	0x00000450


	//   ....[3]....
        /*0080*/ 	.word	0x000004a0


	//   ....[4]....
        /*0084*/ 	.word	0x000004f0


	//----- nvinfo : EIATTR_VRC_CTA_INIT_COUNT
	.align		4
.L_77:
        /*0088*/ 	.byte	0x02, 0x4a
	.zero		1
	.zero		1


	//----- nvinfo : EIATTR_EXIT_INSTR_OFFSETS
	.align		4
        /*008c*/ 	.byte	0x04, 0x1c
        /*008e*/ 	.short	(.L_79 - .L_78)


	//   ....[0]....
.L_78:
        /*0090*/ 	.word	0x00000350


	//   ....[1]....
        /*0094*/ 	.word	0x00000500


	//   ....[2]....
        /*0098*/ 	.word	0x00000560


	//----- nvinfo : EIATTR_CBANK_PARAM_SIZE
	.align		4
.L_79:
        /*009c*/ 	.byte	0x03, 0x19
        /*009e*/ 	.short	0x0020


	//----- nvinfo : EIATTR_PARAM_CBANK
	.align		4
        /*00a0*/ 	.byte	0x04, 0x0a
        /*00a2*/ 	.short	(.L_81 - .L_80)
	.align		4
.L_80:
        /*00a4*/ 	.word	index@(.nv.constant0._Z17innerprod_kernel2PdPKdS1_l)
        /*00a8*/ 	.short	0x0380
        /*00aa*/ 	.short	0x0020


	//----- nvinfo : EIATTR_SW_WAR
	.align		4
.L_81:
        /*00ac*/ 	.byte	0x04, 0x36
        /*00ae*/ 	.short	(.L_83 - .L_82)
.L_82:
        /*00b0*/ 	.word	0x00000008
.L_83:


//--------------------- .nv.info._Z17reduction_kernel1PdPKdl --------------------------
	.section	.nv.info._Z17reduction_kernel1PdPKdl,"",@"SHT_CUDA_INFO"
	.sectionflags	@""
	.align	4


	//----- nvinfo : EIATTR_CUDA_API_VERSION
	.align		4
        /*0000*/ 	.byte	0x04, 0x37
        /*0002*/ 	.short	(.L_85 - .L_84)
.L_84:
        /*0004*/ 	.word	0x00000082


	//----- nvinfo : EIATTR_KPARAM_INFO
	.align		4
.L_85:
        /*0008*/ 	.byte	0x04, 0x17
        /*000a*/ 	.short	(.L_87 - .L_86)
.L_86:
        /*000c*/ 	.word	0x00000000
        /*0010*/ 	.short	0x0002
        /*0012*/ 	.short	0x0010
        /*0014*/ 	.byte	0x00, 0xf0, 0x21, 0x00


	//----- nvinfo : EIATTR_KPARAM_INFO
	.align		4
.L_87:
        /*0018*/ 	.byte	0x04, 0x17
        /*001a*/ 	.short	(.L_89 - .L_88)
.L_88:
        /*001c*/ 	.word	0x00000000
        /*0020*/ 	.short	0x0001
        /*0022*/ 	.short	0x0008
        /*0024*/ 	.byte	0x00, 0xf5, 0x21, 0x00


	//----- nvinfo : EIATTR_KPARAM_INFO
	.align		4
.L_89:
        /*0028*/ 	.byte	0x04, 0x17
        /*002a*/ 	.short	(.L_91 - .L_90)
.L_90:
        /*002c*/ 	.word	0x00000000
        /*0030*/ 	.short	0x0000
        /*0032*/ 	.short	0x0000
        /*0034*/ 	.byte	0x00, 0xf5, 0x21, 0x00


	//----- nvinfo : EIATTR_SPARSE_MMA_MASK
	.align		4
.L_91:
        /*0038*/ 	.byte	0x03, 0x50
        /*003a*/ 	.short	0x0000


	//----- nvinfo : EIATTR_MAXREG_COUNT
	.align		4
        /*003c*/ 	.byte	0x03, 0x1b
        /*003e*/ 	.short	0x00ff


	//----- nvinfo : EIATTR_NUM_BARRIERS
	.align		4
        /*0040*/ 	.byte	0x02, 0x4c
        /*0042*/ 	.byte	0x01
	.zero		1


	//----- nvinfo : EIATTR_MERCURY_ISA_VERSION
	.align		4
        /*0044*/ 	.byte	0x03, 0x5f
        /*0046*/ 	.short	0x0101


	//----- nvinfo : EIATTR_COOP_GROUP_MASK_REGIDS
	.align		4
        /*0048*/ 	.byte	0x04, 0x29
        /*004a*/ 	.short	(.L_93 - .L_92)


	//   ....[0]....
.L_92:
        /*004c*/ 	.word	0xffffffff


	//   ....[1]....
        /*0050*/ 	.word	0xffffffff


	//   ....[2]....
        /*0054*/ 	.word	0xffffffff


	//   ....[3]....
        /*0058*/ 	.word	0xffffffff


	//   ....[4]....
        /*005c*/ 	.word	0xffffffff


	//----- nvinfo : EIATTR_COOP_GROUP_INSTR_OFFSETS
	.align		4
.L_93:
        /*0060*/ 	.byte	0x04, 0x28
        /*0062*/ 	.short	(.L_95 - .L_94)


	//   ....[0]....
.L_94:
        /*0064*/ 	.word	0x00000390


	//   ....[1]....
        /*0068*/ 	.word	0x00000400


	//   ....[2]....
        /*006c*/ 	.word	0x00000470


	//   ....[3]....
        /*0070*/ 	.word	0x000004e0


	//   ....[4]....
        /*0074*/ 	.word	0x00000540


	//----- nvinfo : EIATTR_VRC_CTA_INIT_COUNT
	.align		4
.L_95:
        /*0078*/ 	.byte	0x02, 0x4a
	.zero		1
	.zero		1


	//----- nvinfo : EIATTR_EXIT_INSTR_OFFSETS
	.align		4
        /*007c*/ 	.byte	0x04, 0x1c
        /*007e*/ 	.short	(.L_97 - .L_96)


	//   ....[0]....
.L_96:
        /*0080*/ 	.word	0x00000550


	//   ....[1]....
        /*0084*/ 	.word	0x000005c0


	//----- nvinfo : EIATTR_CBANK_PARAM_SIZE
	.align		4
.L_97:
        /*0088*/ 	.byte	0x03, 0x19
        /*008a*/ 	.short	0x0018


	//----- nvinfo : EIATTR_PARAM_CBANK
	.align		4
        /*008c*/ 	.byte	0x04, 0x0a
        /*008e*/ 	.short	(.L_99 - .L_98)
	.align		4
.L_98:
        /*0090*/ 	.word	index@(.nv.constant0._Z17reduction_kernel1PdPKdl)
        /*0094*/ 	.short	0x0380
        /*0096*/ 	.short	0x0018


	//----- nvinfo : EIATTR_SW_WAR
	.align		4
.L_99:
        /*0098*/ 	.byte	0x04, 0x36
        /*009a*/ 	.short	(.L_101 - .L_100)
.L_100:
        /*009c*/ 	.word	0x00000008
.L_101:


//--------------------- .nv.info._Z17reduction_kernel0PdPKdl --------------------------
	.section	.nv.info._Z17reduction_kernel0PdPKdl,"",@"SHT_CUDA_INFO"
	.sectionflags	@""
	.align	4


	//----- nvinfo : EIATTR_CUDA_API_VERSION
	.align		4
        /*0000*/ 	.byte	0x04, 0x37
        /*0002*/ 	.short	(.L_103 - .L_102)
.L_102:
        /*0004*/ 	.word	0x00000082


	//----- nvinfo : EIATTR_KPARAM_INFO
	.align		4
.L_103:
        /*0008*/ 	.byte	0x04, 0x17
        /*000a*/ 	.short	(.L_105 - .L_104)
.L_104:
        /*000c*/ 	.word	0x00000000
        /*0010*/ 	.short	0x0002
        /*0012*/ 	.short	0x0010
        /*0014*/ 	.byte	0x00, 0xf0, 0x21, 0x00


	//----- nvinfo : EIATTR_KPARAM_INFO
	.align		4
.L_105:
        /*0018*/ 	.byte	0x04, 0x17
        /*001a*/ 	.short	(.L_107 - .L_106)
.L_106:
        /*001c*/ 	.word	0x00000000
        /*0020*/ 	.short	0x0001
        /*0022*/ 	.short	0x0008
        /*0024*/ 	.byte	0x00, 0xf5, 0x21, 0x00


	//----- nvinfo : EIATTR_KPARAM_INFO
	.align		4
.L_107:
        /*0028*/ 	.byte	0x04, 0x17
        /*002a*/ 	.short	(.L_109 - .L_108)
.L_108:
        /*002c*/ 	.word	0x00000000
        /*0030*/ 	.short	0x0000
        /*0032*/ 	.short	0x0000
        /*0034*/ 	.byte	0x00, 0xf5, 0x21, 0x00


	//----- nvinfo : EIATTR_SPARSE_MMA_MASK
	.align		4
.L_109:
        /*0038*/ 	.byte	0x03, 0x50
        /*003a*/ 	.short	0x0000


	//----- nvinfo : EIATTR_MAXREG_COUNT
	.align		4
        /*003c*/ 	.byte	0x03, 0x1b
        /*003e*/ 	.short	0x00ff


	//----- nvinfo : EIATTR_NUM_BARRIERS
	.align		4
        /*0040*/ 	.byte	0x02, 0x4c
        /*0042*/ 	.byte	0x01
	.zero		1


	//----- nvinfo : EIATTR_MERCURY_ISA_VERSION
	.align		4
        /*0044*/ 	.byte	0x03, 0x5f
        /*0046*/ 	.short	0x0101


	//----- nvinfo : EIATTR_VRC_CTA_INIT_COUNT
	.align		4
        /*0048*/ 	.byte	0x02, 0x4a
	.zero		1
	.zero		1


	//----- nvinfo : EIATTR_EXIT_INSTR_OFFSETS
	.align		4
        /*004c*/ 	.byte	0x04, 0x1c
        /*004e*/ 	.short	(.L_111 - .L_110)


	//   ....[0]....
.L_110:
        /*0050*/ 	.word	0x000004d0


	//   ....[1]....
        /*0054*/ 	.word	0x00000540


	//----- nvinfo : EIATTR_CBANK_PARAM_SIZE
	.align		4
.L_111:
        /*0058*/ 	.byte	0x03, 0x19
        /*005a*/ 	.short	0x0018


	//----- nvinfo : EIATTR_PARAM_CBANK
	.align		4
        /*005c*/ 	.byte	0x04, 0x0a
        /*005e*/ 	.short	(.L_113 - .L_112)
	.align		4
.L_112:
        /*0060*/ 	.word	index@(.nv.constant0._Z17reduction_kernel0PdPKdl)
        /*0064*/ 	.short	0x0380
        /*0066*/ 	.short	0x0018


	//----- nvinfo : EIATTR_SW_WAR
	.align		4
.L_113:
        /*0068*/ 	.byte	0x04, 0x36
        /*006a*/ 	.short	(.L_115 - .L_114)
.L_114:
        /*006c*/ 	.word	0x00000008
.L_115:


//--------------------- .nv.callgraph             --------------------------
	.section	.nv.callgraph,"",@"SHT_CUDA_CALLGRAPH"
	.align	4
	.sectionentsize	8
	.align		4
        /*0000*/ 	.word	0x00000000
	.align		4
        /*0004*/ 	.word	0xffffffff
	.align		4
        /*0008*/ 	.word	0x00000000
	.align		4
        /*000c*/ 	.word	0xfffffffe
	.align		4
        /*0010*/ 	.word	0x00000000
	.align		4
        /*0014*/ 	.word	0xfffffffd
	.align		4
        /*0018*/ 	.word	0x00000000
	.align		4
        /*001c*/ 	.word	0xfffffffc


//--------------------- .text._Z13matvec_kernelPdPKdS1_l --------------------------
	.section	.text._Z13matvec_kernelPdPKdS1_l,"ax",@progbits
	.align	128
        .global         _Z13matvec_kernelPdPKdS1_l
        .type           _Z13matvec_kernelPdPKdS1_l,@function
        .size           _Z13matvec_kernelPdPKdS1_l,(.L_x_10 - _Z13matvec_kernelPdPKdS1_l)
        .other          _Z13matvec_kernelPdPKdS1_l,@"STO_CUDA_ENTRY STV_DEFAULT"
_Z13matvec_kernelPdPKdS1_l:
.text._Z13matvec_kernelPdPKdS1_l:
[----:B------:R-:W-:Y:S01]  /*0000*/  LDC R1, c[0x0][0x37c] ;  /* 0x0000df00ff017b82 */ /* 0x000fe20000000800 */
[----:B------:R-:W0:Y:S07]  /*0010*/  S2R R9, SR_TID.X ;  /* 0x0000000000097919 */ /* 0x000e2e0000002100 */
[----:B------:R-:W0:Y:S08]  /*0020*/  S2UR UR4, SR_CTAID.X ;  /* 0x00000000000479c3 */ /* 0x000e300000002500 */
[----:B------:R-:W0:Y:S08]  /*0030*/  LDC R8, c[0x0][0x360] ;  /* 0x0000d800ff087b82 */ /* 0x000e300000000800 */
[----:B------:R-:W1:Y:S01]  /*0040*/  LDC.64 R10, c[0x0][0x398] ;  /* 0x0000e600ff0a7b82 */ /* 0x000e620000000a00 */
[----:B0-----:R-:W-:-:S05]  /*0050*/  IMAD R8, R8, UR4, R9 ;  /* 0x0000000408087c24 */ /* 0x001fca000f8e0209 */
[----:B------:R-:W-:Y:S02]  /*0060*/  SHF.R.S32.HI R9, RZ, 0x1f, R8 ;  /* 0x0000001fff097819 */ /* 0x000fe40000011408 */
[----:B-1----:R-:W-:-:S04]  /*0070*/  ISETP.GE.U32.AND P0, PT, R8, R10, PT ;  /* 0x0000000a0800720c */ /* 0x002fc80003f06070 */
[----:B------:R-:W-:-:S13]  /*0080*/  ISETP.GE.AND.EX P0, PT, R9, R11, PT, P0 ;  /* 0x0000000b0900720c */ /* 0x000fda0003f06300 */
[----:B------:R-:W-:Y:S05]  /*0090*/  @P0 EXIT ;  /* 0x000000000000094d */ /* 0x000fea0003800000 */
[----:B------:R-:W-:Y:S01]  /*00a0*/  ISETP.GE.U32.AND P0, PT, R10, 0x1, PT ;  /* 0x000000010a00780c */ /* 0x000fe20003f06070 */
[----:B------:R-:W0:Y:S01]  /*00b0*/  LDCU.64 UR6, c[0x0][0x358] ;  /* 0x00006b00ff0677ac */ /* 0x000e220008000a00 */
[----:B------:R-:W-:Y:S02]  /*00c0*/  CS2R R22, SRZ ;  /* 0x0000000000167805 */ /* 0x000fe4000001ff00 */
[----:B------:R-:W-:-:S13]  /*00d0*/  ISETP.GE.AND.EX P0, PT, R11, RZ, PT, P0 ;  /* 0x000000ff0b00720c */ /* 0x000fda0003f06300 */
[----:B------:R-:W-:Y:S05]  /*00e0*/  @!P0 BRA `(.L_x_0) ;  /* 0x0000000800808947 */ /* 0x000fea0003800000 */
[C---:B------:R-:W-:Y:S02]  /*00f0*/  ISETP.GE.U32.AND P1, PT, R10.reuse, 0x8, PT ;  /* 0x000000080a00780c */ /* 0x040fe40003f26070 */
[----:B------:R-:W-:Y:S02]  /*0100*/  CS2R R2, SRZ ;  /* 0x0000000000027805 */ /* 0x000fe4000001ff00 */
[----:B------:R-:W-:Y:S02]  /*0110*/  LOP3.LUT R0, R10, 0x7, RZ, 0xc0, !PT ;  /* 0x000000070a007812 */ /* 0x000fe400078ec0ff */
[----:B------:R-:W-:Y:S02]  /*0120*/  CS2R R22, SRZ ;  /* 0x0000000000167805 */ /* 0x000fe4000001ff00 */
[----:B------:R-:W-:Y:S02]  /*0130*/  ISETP.GE.U32.AND.EX P1, PT, R11, RZ, PT, P1 ;  /* 0x000000ff0b00720c */ /* 0x000fe40003f26110 */
[----:B------:R-:W-:-:S04]  /*0140*/  ISETP.NE.U32.AND P0, PT, R0, RZ, PT ;  /* 0x000000ff0000720c */ /* 0x000fc80003f05070 */
[----:B------:R-:W-:-:S07]  /*0150*/  ISETP.NE.AND.EX P0, PT, RZ, RZ, PT, P0 ;  /* 0x000000ffff00720c */ /* 0x000fce0003f05300 */
[----:B------:R-:W-:Y:S06]  /*0160*/  @!P1 BRA `(.L_x_1) ;  /* 0x0000000400109947 */ /* 0x000fec0003800000 */
[----:B------:R-:W1:Y:S01]  /*0170*/  LDCU.64 UR4, c[0x0][0x390] ;  /* 0x00007200ff0477ac */ /* 0x000e620008000a00 */
[C---:B------:R-:W-:Y:S01]  /*0180*/  LOP3.LUT R2, R10.reuse, 0xfffffff8, RZ, 0xc0, !PT ;  /* 0xfffffff80a027812 */ /* 0x040fe200078ec0ff */
[C---:B------:R-:W-:Y:S01]  /*0190*/  IMAD.SHL.U32 R13, R11.reuse, 0x8, RZ ;  /* 0x000000080b0d7824 */ /* 0x040fe200078e00ff */
[----:B------:R-:W-:Y:S01]  /*01a0*/  LOP3.LUT R3, R11, 0x7fffffff, RZ, 0xc0, !PT ;  /* 0x7fffffff0b037812 */ /* 0x000fe200078ec0ff */
[----:B------:R-:W2:Y:S01]  /*01b0*/  LDCU.64 UR8, c[0x0][0x388] ;  /* 0x00007100ff0877ac */ /* 0x000ea20008000a00 */
[C---:B------:R-:W-:Y:S01]  /*01c0*/  IMAD.WIDE.U32 R6, R10.reuse, 0x8, RZ ;  /* 0x000000080a067825 */ /* 0x040fe200078e00ff */
[----:B------:R-:W-:Y:S02]  /*01d0*/  SHF.L.U64.HI R4, R10, 0x6, R11 ;  /* 0x000000060a047819 */ /* 0x000fe4000001020b */
[----:B------:R-:W-:Y:S01]  /*01e0*/  CS2R R22, SRZ ;  /* 0x0000000000167805 */ /* 0x000fe2000001ff00 */
[----:B------:R-:W-:Y:S02]  /*01f0*/  IMAD.IADD R24, R7, 0x1, R13 ;  /* 0x0000000107187824 */ /* 0x000fe400078e020d */
[----:B------:R-:W-:-:S02]  /*0200*/  IMAD.MOV.U32 R27, RZ, RZ, R2 ;  /* 0x000000ffff1b7224 */ /* 0x000fc400078e0002 */
[----:B------:R-:W-:Y:S01]  /*0210*/  IMAD.MOV.U32 R25, RZ, RZ, R3 ;  /* 0x000000ffff197224 */ /* 0x000fe200078e0003 */
[----:B-1----:R-:W-:-:S04]  /*0220*/  UIADD3 UR4, UP0, UPT, UR4, 0x20, URZ ;  /* 0x0000002004047890 */ /* 0x002fc8000ff1e0ff */
[----:B------:R-:W-:Y:S01]  /*0230*/  UIADD3.X UR5, UPT, UPT, URZ, UR5, URZ, UP0, !UPT ;  /* 0x00000005ff057290 */ /* 0x000fe200087fe4ff */
[----:B--2---:R-:W-:Y:S01]  /*0240*/  LEA R26, P1, R8, UR8, 0x3 ;  /* 0x00000008081a7c11 */ /* 0x004fe2000f8218ff */
[----:B------:R-:W-:-:S03]  /*0250*/  IMAD.U32 R16, RZ, RZ, UR4 ;  /* 0x00000004ff107e24 */ /* 0x000fc6000f8e00ff */
[----:B------:R-:W-:Y:S01]  /*0260*/  LEA.HI.X R5, R8, UR9, R9, 0x3, P1 ;  /* 0x0000000908057c11 */ /* 0x000fe200088f1c09 */
[----:B------:R-:W-:-:S08]  /*0270*/  IMAD.U32 R17, RZ, RZ, UR5 ;  /* 0x00000005ff117e24 */ /* 0x000fd0000f8e00ff */
.L_x_2:
[----:B------:R-:W-:Y:S02]  /*0280*/  IMAD.MOV.U32 R12, RZ, RZ, R16 ;  /* 0x000000ffff0c7224 */ /* 0x000fe400078e0010 */
[----:B------:R-:W-:Y:S02]  /*0290*/  IMAD.MOV.U32 R13, RZ, RZ, R17 ;  /* 0x000000ffff0d7224 */ /* 0x000fe400078e0011 */
[----:B------:R-:W-:Y:S02]  /*02a0*/  IMAD.MOV.U32 R28, RZ, RZ, R26 ;  /* 0x000000ffff1c7224 */ /* 0x000fe400078e001a */
[----:B------:R-:W-:Y:S01]  /*02b0*/  IMAD.MOV.U32 R29, RZ, RZ, R5 ;  /* 0x000000ffff1d7224 */ /* 0x000fe200078e0005 */
[----:B0-----:R-:W2:Y:S04]  /*02c0*/  LDG.E.64 R18, desc[UR6][R12.64+-0x20] ;  /* 0xffffe0060c127981 */ /* 0x001ea8000c1e1b00 */
[----:B------:R-:W2:Y:S01]  /*02d0*/  LDG.E.64 R14, desc[UR6][R28.64] ;  /* 0x000000061c0e7981 */ /* 0x000ea2000c1e1b00 */
[----:B------:R-:W-:-:S03]  /*02e0*/  IADD3 R20, P1, PT, R26, R6, RZ ;  /* 0x000000061a147210 */ /* 0x000fc60007f3e0ff */
[----:B------:R-:W3:Y:S02]  /*02f0*/  LDG.E.64 R16, desc[UR6][R12.64+-0x18] ;  /* 0xffffe8060c107981 */ /* 0x000ee4000c1e1b00 */
[----:B------:R-:W-:Y:S01]  /*0300*/  IMAD.X R21, R5, 0x1, R24, P1 ;  /* 0x0000000105157824 */ /* 0x000fe200008e0618 */
[----:B--2---:R-:W-:-:S04]  /*0310*/  DFMA R18, R14, R18, R22 ;  /* 0x000000120e12722b */ /* 0x004fc80000000016 */
[----:B------:R-:W3:Y:S01]  /*0320*/  LDG.E.64 R14, desc[UR6][R20.64] ;  /* 0x00000006140e7981 */ /* 0x000ee2000c1e1b00 */
[----:B------:R-:W-:-:S05]  /*0330*/  IADD3 R22, P1, PT, R20, R6, RZ ;  /* 0x0000000614167210 */ /* 0x000fca0007f3e0ff */
[----:B------:R-:W-:Y:S01]  /*0340*/  IMAD.X R23, R21, 0x1, R24, P1 ;  /* 0x0000000115177824 */ /* 0x000fe200008e0618 */
[----:B------:R-:W-:Y:S01]  /*0350*/  IADD3 R28, P1, PT, R22, R6, RZ ;  /* 0x00000006161c7210 */ /* 0x000fe20007f3e0ff */
[----:B---3--:R-:W-:-:S03]  /*0360*/  DFMA R16, R14, R16, R18 ;  /* 0x000000100e10722b */ /* 0x008fc60000000012 */
[----:B------:R-:W2:Y:S04]  /*0370*/  LDG.E.64 R14, desc[UR6][R22.64] ;  /* 0x00000006160e7981 */ /* 0x000ea8000c1e1b00 */
[----:B------:R-:W2:Y:S01]  /*0380*/  LDG.E.64 R18, desc[UR6][R12.64+-0x10] ;  /* 0xfffff0060c127981 */ /* 0x000ea2000c1e1b00 */
[----:B------:R-:W-:Y:S01]  /*0390*/  IMAD.X R29, R23, 0x1, R24, P1 ;  /* 0x00000001171d7824 */ /* 0x000fe200008e0618 */
[----:B------:R-:W-:Y:S01]  /*03a0*/  IADD3 R20, P1, PT, R28, R6, RZ ;  /* 0x000000061c147210 */ /* 0x000fe20007f3e0ff */
[----:B--2---:R-:W-:-:S03]  /*03b0*/  DFMA R18, R14, R18, R16 ;  /* 0x000000120e12722b */ /* 0x004fc60000000010 */
        /* <DEDUP_REMOVED lines=12> */
[--C-:B------:R-:W-:Y:S01]  /*0480*/  IMAD.X R29, R23, 0x1, R24.reuse, P1 ;  /* 0x00000001171d7824 */ /* 0x100fe200008e0618 */
[----:B------:R-:W-:Y:S02]  /*0490*/  IADD3 R20, P1, PT, R28, R6, RZ ;  /* 0x000000061c147210 */ /* 0x000fe40007f3e0ff */
[----:B------:R-:W3:Y:S03]  /*04a0*/  LDG.E.64 R22, desc[UR6][R12.64+0x18] ;  /* 0x000018060c167981 */ /* 0x000ee6000c1e1b00 */
[----:B------:R-:W-:-:S06]  /*04b0*/  IMAD.X R21, R29, 0x1, R24, P1 ;  /* 0x000000011d157824 */ /* 0x000fcc00008e0618 */
[----:B------:R-:W3:Y:S01]  /*04c0*/  LDG.E.64 R20, desc[UR6][R20.64] ;  /* 0x0000000614147981 */ /* 0x000ee2000c1e1b00 */
[----:B--2---:R-:W-:-:S03]  /*04d0*/  DFMA R14, R16, R14, R18 ;  /* 0x0000000e100e722b */ /* 0x004fc60000000012 */
[----:B------:R-:W2:Y:S04]  /*04e0*/  LDG.E.64 R16, desc[UR6][R28.64] ;  /* 0x000000061c107981 */ /* 0x000ea8000c1e1b00 */
[----:B------:R-:W2:Y:S01]  /*04f0*/  LDG.E.64 R18, desc[UR6][R12.64+0x10] ;  /* 0x000010060c127981 */ /* 0x000ea2000c1e1b00 */
[----:B------:R-:W-:-:S04]  /*0500*/  IADD3 R27, P1, PT, R27, -0x8, RZ ;  /* 0xfffffff81b1b7810 */ /* 0x000fc80007f3e0ff */
[----:B------:R-:W-:Y:S02]  /*0510*/  IADD3.X R25, PT, PT, R25, -0x1, RZ, P1, !PT ;  /* 0xffffffff19197810 */ /* 0x000fe40000ffe4ff */
[----:B------:R-:W-:-:S04]  /*0520*/  ISETP.NE.U32.AND P1, PT, R27, RZ, PT ;  /* 0x000000ff1b00720c */ /* 0x000fc80003f25070 */
[----:B------:R-:W-:Y:S02]  /*0530*/  ISETP.NE.AND.EX P1, PT, R25, RZ, PT, P1 ;  /* 0x000000ff1900720c */ /* 0x000fe40003f25310 */
[----:B------:R-:W-:-:S05]  /*0540*/  LEA R26, P2, R10, R26, 0x6 ;  /* 0x0000001a0a1a7211 */ /* 0x000fca00078430ff */
[----:B------:R-:W-:Y:S01]  /*0550*/  IMAD.X R5, R5, 0x1, R4, P2 ;  /* 0x0000000105057824 */ /* 0x000fe200010e0604 */
[----:B--2---:R-:W-:Y:S01]  /*0560*/  DFMA R14, R16, R18, R14 ;  /* 0x00000012100e722b */ /* 0x004fe2000000000e */
[----:B------:R-:W-:-:S07]  /*0570*/  IADD3 R16, P3, PT, R12, 0x40, RZ ;  /* 0x000000400c107810 */ /* 0x000fce0007f7e0ff */
[----:B---3--:R-:W-:Y:S01]  /*0580*/  DFMA R22, R20, R22, R14 ;  /* 0x000000161416722b */ /* 0x008fe2000000000e */
[----:B------:R-:W-:Y:S01]  /*0590*/  IMAD.X R17, RZ, RZ, R13, P3 ;  /* 0x000000ffff117224 */ /* 0x000fe200018e060d */
[----:B------:R-:W-:Y:S09]  /*05a0*/  @P1 BRA `(.L_x_2) ;  /* 0xfffffffc00341947 */ /* 0x000ff2000383ffff */
.L_x_1:
[----:B------:R-:W-:Y:S05]  /*05b0*/  @!P0 BRA `(.L_x_0) ;  /* 0x00000004004c8947 */ /* 0x000fea0003800000 */
[----:B------:R-:W-:Y:S02]  /*05c0*/  ISETP.GE.U32.AND P1, PT, R0, 0x4, PT ;  /* 0x000000040000780c */ /* 0x000fe40003f26070 */
[----:B------:R-:W-:Y:S02]  /*05d0*/  LOP3.LUT R16, R10, 0x3, RZ, 0xc0, !PT ;  /* 0x000000030a107812 */ /* 0x000fe400078ec0ff */
[----:B------:R-:W-:Y:S02]  /*05e0*/  ISETP.GE.U32.AND.EX P1, PT, RZ, RZ, PT, P1 ;  /* 0x000000ffff00720c */ /* 0x000fe40003f26110 */
[----:B------:R-:W-:-:S04]  /*05f0*/  ISETP.NE.U32.AND P0, PT, R16, RZ, PT ;  /* 0x000000ff1000720c */ /* 0x000fc80003f05070 */
[----:B------:R-:W-:-:S07]  /*0600*/  ISETP.NE.AND.EX P0, PT, RZ, RZ, PT, P0 ;  /* 0x000000ffff00720c */ /* 0x000fce0003f05300 */
[----:B------:R-:W-:Y:S06]  /*0610*/  @!P1 BRA `(.L_x_3) ;  /* 0x0000000000809947 */ /* 0x000fec0003800000 */
[----:B------:R-:W1:Y:S01]  /*0620*/  LDC.64 R14, c[0x0][0x390] ;  /* 0x0000e400ff0e7b82 */ /* 0x000e620000000a00 */
[----:B------:R-:W2:Y:S01]  /*0630*/  LDCU.64 UR4, c[0x0][0x388] ;  /* 0x00007100ff0477ac */ /* 0x000ea20008000a00 */
[-C--:B------:R-:W-:Y:S02]  /*0640*/  IMAD R0, R3, R10.reuse, RZ ;  /* 0x0000000a03007224 */ /* 0x080fe400078e02ff */
[----:B------:R-:W-:-:S04]  /*0650*/  IMAD.WIDE.U32 R4, R2, R10, R8 ;  /* 0x0000000a02047225 */ /* 0x000fc800078e0008 */
[----:B------:R-:W-:-:S04]  /*0660*/  IMAD R7, R2, R11, R0 ;  /* 0x0000000b02077224 */ /* 0x000fc800078e0200 */
[----:B------:R-:W-:Y:S01]  /*0670*/  IMAD.IADD R5, R5, 0x1, R7 ;  /* 0x0000000105057824 */ /* 0x000fe200078e0207 */
[----:B--2---:R-:W-:-:S04]  /*0680*/  LEA R28, P1, R4, UR4, 0x3 ;  /* 0x00000004041c7c11 */ /* 0x004fc8000f8218ff */
[----:B------:R-:W-:Y:S02]  /*0690*/  LEA.HI.X R29, R4, UR5, R5, 0x3, P1 ;  /* 0x00000005041d7c11 */ /* 0x000fe400088f1c05 */
[----:B-1----:R-:W-:-:S03]  /*06a0*/  LEA R14, P2, R2, R14, 0x3 ;  /* 0x0000000e020e7211 */ /* 0x002fc600078418ff */
[----:B0-----:R-:W2:Y:S01]  /*06b0*/  LDG.E.64 R20, desc[UR6][R28.64] ;  /* 0x000000061c147981 */ /* 0x001ea2000c1e1b00 */
[----:B------:R-:W-:-:S05]  /*06c0*/  LEA.HI.X R15, R2, R15, R3, 0x3, P2 ;  /* 0x0000000f020f7211 */ /* 0x000fca00010f1c03 */
[----:B------:R-:W2:Y:S01]  /*06d0*/  LDG.E.64 R18, desc[UR6][R14.64] ;  /* 0x000000060e127981 */ /* 0x000ea2000c1e1b00 */
[C---:B------:R-:W-:Y:S01]  /*06e0*/  IMAD.SHL.U32 R27, R10.reuse, 0x8, RZ ;  /* 0x000000080a1b7824 */ /* 0x040fe200078e00ff */
[----:B------:R-:W-:Y:S02]  /*06f0*/  SHF.L.U64.HI R17, R10, 0x3, R11 ;  /* 0x000000030a117819 */ /* 0x000fe4000001020b */
[----:B------:R-:W3:Y:S02]  /*0700*/  LDG.E.64 R12, desc[UR6][R14.64+0x8] ;  /* 0x000008060e0c7981 */ /* 0x000ee4000c1e1b00 */
[----:B------:R-:W-:-:S05]  /*0710*/  IADD3 R24, P1, PT, R27, R28, RZ ;  /* 0x0000001c1b187210 */ /* 0x000fca0007f3e0ff */
[----:B------:R-:W-:Y:S01]  /*0720*/  IMAD.X R25, R17, 0x1, R29, P1 ;  /* 0x0000000111197824 */ /* 0x000fe200008e061d */
[-C--:B------:R-:W-:Y:S01]  /*0730*/  IADD3 R4, P1, PT, R24, R27.reuse, RZ ;  /* 0x0000001b18047210 */ /* 0x080fe20007f3e0ff */
[----:B------:R-:W4:Y:S04]  /*0740*/  LDG.E.64 R28, desc[UR6][R14.64+0x18] ;  /* 0x000018060e1c7981 */ /* 0x000f28000c1e1b00 */
[----:B------:R-:W3:Y:S01]  /*0750*/  LDG.E.64 R6, desc[UR6][R24.64] ;  /* 0x0000000618067981 */ /* 0x000ee2000c1e1b00 */
[----:B------:R-:W-:Y:S01]  /*0760*/  IMAD.X R5, R25, 0x1, R17, P1 ;  /* 0x0000000119057824 */ /* 0x000fe200008e0611 */
[----:B------:R-:W-:-:S05]  /*0770*/  IADD3 R26, P1, PT, R4, R27, RZ ;  /* 0x0000001b041a7210 */ /* 0x000fca0007f3e0ff */
[----:B------:R-:W-:-:S06]  /*0780*/  IMAD.X R27, R5, 0x1, R17, P1 ;  /* 0x00000001051b7824 */ /* 0x000fcc00008e0611 */
[----:B------:R-:W4:Y:S01]  /*0790*/  LDG.E.64 R26, desc[UR6][R26.64] ;  /* 0x000000061a1a7981 */ /* 0x000f22000c1e1b00 */
[----:B--2---:R-:W-:-:S03]  /*07a0*/  DFMA R18, R20, R18, R22 ;  /* 0x000000121412722b */ /* 0x004fc60000000016 */
[----:B------:R-:W2:Y:S04]  /*07b0*/  LDG.E.64 R20, desc[UR6][R14.64+0x10] ;  /* 0x000010060e147981 */ /* 0x000ea8000c1e1b00 */
[----:B------:R-:W2:Y:S01]  /*07c0*/  LDG.E.64 R22, desc[UR6][R4.64] ;  /* 0x0000000604167981 */ /* 0x000ea2000c1e1b00 */
[----:B---3--:R-:W-:Y:S01]  /*07d0*/  DFMA R6, R6, R12, R18 ;  /* 0x0000000c0606722b */ /* 0x008fe20000000012 */
[----:B------:R-:W-:-:S05]  /*07e0*/  IADD3 R2, P1, PT, R2, 0x4, RZ ;  /* 0x0000000402027810 */ /* 0x000fca0007f3e0ff */
[----:B------:R-:W-:Y:S02]  /*07f0*/  IMAD.X R3, RZ, RZ, R3, P1 ;  /* 0x000000ffff037224 */ /* 0x000fe400008e0603 */
[----:B--2---:R-:W-:-:S08]  /*0800*/  DFMA R22, R22, R20, R6 ;  /* 0x000000141616722b */ /* 0x004fd00000000006 */
[----:B----4-:R-:W-:-:S11]  /*0810*/  DFMA R22, R26, R28, R22 ;  /* 0x0000001c1a16722b */ /* 0x010fd60000000016 */
.L_x_3:
[----:B------:R-:W-:Y:S05]  /*0820*/  @!P0 BRA `(.L_x_0) ;  /* 0x0000000000b08947 */ /* 0x000fea0003800000 */
[----:B------:R-:W-:Y:S02]  /*0830*/  ISETP.NE.U32.AND P1, PT, R16, 0x1, PT ;  /* 0x000000011000780c */ /* 0x000fe40003f25070 */
[----:B------:R-:W-:Y:S02]  /*0840*/  LOP3.LUT R0, R10, 0x1, RZ, 0xc0, !PT ;  /* 0x000000010a007812 */ /* 0x000fe400078ec0ff */
[----:B------:R-:W-:Y:S02]  /*0850*/  ISETP.NE.AND.EX P1, PT, RZ, RZ, PT, P1 ;  /* 0x000000ffff00720c */ /* 0x000fe40003f25310 */
[----:B------:R-:W-:-:S04]  /*0860*/  ISETP.NE.U32.AND P0, PT, R0, 0x1, PT ;  /* 0x000000010000780c */ /* 0x000fc80003f05070 */
[----:B------:R-:W-:-:S07]  /*0870*/  ISETP.NE.U32.AND.EX P0, PT, RZ, RZ, PT, P0 ;  /* 0x000000ffff00720c */ /* 0x000fce0003f05100 */
[----:B------:R-:W-:Y:S06]  /*0880*/  @!P1 BRA `(.L_x_4) ;  /* 0x0000000000589947 */ /* 0x000fec0003800000 */
[----:B------:R-:W1:Y:S01]  /*0890*/  LDC.64 R14, c[0x0][0x390] ;  /* 0x0000e400ff0e7b82 */ /* 0x000e620000000a00 */
[----:B------:R-:W2:Y:S01]  /*08a0*/  LDCU.64 UR4, c[0x0][0x388] ;  /* 0x00007100ff0477ac */ /* 0x000ea20008000a00 */
[-C--:B------:R-:W-:Y:S02]  /*08b0*/  IMAD R0, R3, R10.reuse, RZ ;  /* 0x0000000a03007224 */ /* 0x080fe400078e02ff */
[----:B------:R-:W-:Y:S02]  /*08c0*/  IMAD.MOV.U32 R4, RZ, RZ, R8 ;  /* 0x000000ffff047224 */ /* 0x000fe400078e0008 */
[----:B------:R-:W-:Y:S02]  /*08d0*/  IMAD.MOV.U32 R5, RZ, RZ, R9 ;  /* 0x000000ffff057224 */ /* 0x000fe400078e0009 */
[C---:B------:R-:W-:Y:S02]  /*08e0*/  IMAD R7, R2.reuse, R11, R0 ;  /* 0x0000000b02077224 */ /* 0x040fe400078e0200 */
[----:B------:R-:W-:-:S04]  /*08f0*/  IMAD.WIDE.U32 R4, R2, R10, R4 ;  /* 0x0000000a02047225 */ /* 0x000fc800078e0004 */
[----:B------:R-:W-:Y:S01]  /*0900*/  IMAD.IADD R7, R5, 0x1, R7 ;  /* 0x0000000105077824 */ /* 0x000fe200078e0207 */
[----:B--2---:R-:W-:-:S04]  /*0910*/  LEA R6, P1, R4, UR4, 0x3 ;  /* 0x0000000404067c11 */ /* 0x004fc8000f8218ff */
[----:B------:R-:W-:Y:S02]  /*0920*/  LEA.HI.X R7, R4, UR5, R7, 0x3, P1 ;  /* 0x0000000504077c11 */ /* 0x000fe400088f1c07 */
[----:B-1----:R-:W-:Y:S02]  /*0930*/  LEA R14, P2, R2, R14, 0x3 ;  /* 0x0000000e020e7211 */ /* 0x002fe400078418ff */
[----:B------:R-:W-:Y:S01]  /*0940*/  LEA R4, P1, R10, R6, 0x3 ;  /* 0x000000060a047211 */ /* 0x000fe200078218ff */
[----:B0-----:R-:W2:Y:S01]  /*0950*/  LDG.E.64 R12, desc[UR6][R6.64] ;  /* 0x00000006060c7981 */ /* 0x001ea2000c1e1b00 */
[----:B------:R-:W-:Y:S02]  /*0960*/  LEA.HI.X R15, R2, R15, R3, 0x3, P2 ;  /* 0x0000000f020f7211 */ /* 0x000fe400010f1c03 */
[----:B------:R-:W-:-:S03]  /*0970*/  LEA.HI.X R5, R10, R7, R11, 0x3, P1 ;  /* 0x000000070a057211 */ /* 0x000fc600008f1c0b */
[----:B------:R-:W2:Y:S04]  /*0980*/  LDG.E.64 R16, desc[UR6][R14.64] ;  /* 0x000000060e107981 */ /* 0x000ea8000c1e1b00 */
[----:B------:R-:W3:Y:S04]  /*0990*/  LDG.E.64 R18, desc[UR6][R14.64+0x8] ;  /* 0x000008060e127981 */ /* 0x000ee8000c1e1b00 */
[----:B------:R-:W3:Y:S01]  /*09a0*/  LDG.E.64 R4, desc[UR6][R4.64] ;  /* 0x0000000604047981 */ /* 0x000ee2000c1e1b00 */
[----:B------:R-:W-:-:S05]  /*09b0*/  IADD3 R2, P1, PT, R2, 0x2, RZ ;  /* 0x0000000202027810 */ /* 0x000fca0007f3e0ff */
[----:B------:R-:W-:Y:S01]  /*09c0*/  IMAD.X R3, RZ, RZ, R3, P1 ;  /* 0x000000ffff037224 */ /* 0x000fe200008e0603 */
[----:B--2---:R-:W-:-:S08]  /*09d0*/  DFMA R12, R12, R16, R22 ;  /* 0x000000100c0c722b */ /* 0x004fd00000000016 */
[----:B---3--:R-:W-:-:S11]  /*09e0*/  DFMA R22, R18, R4, R12 ;  /* 0x000000041216722b */ /* 0x008fd6000000000c */
.L_x_4:
[----:B------:R-:W-:Y:S05]  /*09f0*/  @P0 BRA `(.L_x_0) ;  /* 0x00000000003c0947 */ /* 0x000fea0003800000 */
        /* <DEDUP_REMOVED lines=10> */
[----:B-1----:R-:W-:-:S04]  /*0aa0*/  LEA R4, P1, R2, R12, 0x3 ;  /* 0x0000000c02047211 */ /* 0x002fc800078218ff */
[----:B------:R-:W-:Y:S02]  /*0ab0*/  LEA.HI.X R5, R2, R13, R3, 0x3, P1 ;  /* 0x0000000d02057211 */ /* 0x000fe400008f1c03 */
[----:B0-----:R-:W2:Y:S04]  /*0ac0*/  LDG.E.64 R2, desc[UR6][R6.64] ;  /* 0x0000000606027981 */ /* 0x001ea8000c1e1b00 */
[----:B------:R-:W2:Y:S02]  /*0ad0*/  LDG.E.64 R4, desc[UR6][R4.64] ;  /* 0x0000000604047981 */ /* 0x000ea4000c1e1b00 */
[----:B--2---:R-:W-:-:S11]  /*0ae0*/  DFMA R22, R2, R4, R22 ;  /* 0x000000040216722b */ /* 0x004fd60000000016 */
.L_x_0:
[----:B------:R-:W1:Y:S02]  /*0af0*/  LDCU.64 UR4, c[0x0][0x380] ;  /* 0x00007000ff0477ac */ /* 0x000e640008000a00 */
[----:B-1----:R-:W-:-:S04]  /*0b00*/  LEA R2, P0, R8, UR4, 0x3 ;  /* 0x0000000408027c11 */ /* 0x002fc8000f8018ff */
[----:B------:R-:W-:-:S05]  /*0b10*/  LEA.HI.X R3, R8, UR5, R9, 0x3, P0 ;  /* 0x0000000508037c11 */ /* 0x000fca00080f1c09 */
[----:B0-----:R-:W-:Y:S01]  /*0b20*/  STG.E.64 desc[UR6][R2.64], R22 ;  /* 0x0000001602007986 */ /* 0x001fe2000c101b06 */
[----:B------:R-:W-:Y:S05]  /*0b30*/  EXIT ;  /* 0x000000000000794d */ /* 0x000fea0003800000 */
.L_x_5:
[----:B------:R-:W-:-:S00]  /*0b40*/  BRA `(.L_x_5) ;  /* 0xfffffffc00fc7947 */ /* 0x000fc0000383ffff */
[----:B------:R-:W-:-:S00]  /*0b50*/  NOP ;  /* 0x0000000000007918 */ /* 0x000fc00000000000 */
        /* <DEDUP_REMOVED lines=10> */
.L_x_10:


//--------------------- .text._Z17reduction_kernel2PdPKdl --------------------------
	.section	.text._Z17reduction_kernel2PdPKdl,"ax",@progbits
	.align	128
        .global         _Z17reduction_kernel2PdPKdl
        .type           _Z17reduction_kernel2PdPKdl,@function
        .size           _Z17reduction_kernel2PdPKdl,(.L_x_11 - _Z17reduction_kernel2PdPKdl)
        .other          _Z17reduction_kernel2PdPKdl,@"STO_CUDA_ENTRY STV_DEFAULT"
_Z17reduction_kernel2PdPKdl:
.text._Z17reduction_kernel2PdPKdl:
[----:B------:R-:W-:Y:S01]  /*0000*/  LDC R1, c[0x0][0x37c] ;  /* 0x0000df00ff017b82 */ /* 0x000fe20000000800 */
[----:B------:R-:W0:Y:S01]  /*0010*/  S2R R0, SR_CTAID.X ;  /* 0x0000000000007919 */ /* 0x000e220000002500 */
[----:B------:R-:W0:Y:S01]  /*0020*/  LDCU UR4, c[0x0][0x360] ;  /* 0x00006c00ff0477ac */ /* 0x000e220008000800 */
[----:B------:R-:W0:Y:S01]  /*0030*/  S2R R3, SR_TID.X ;  /* 0x0000000000037919 */ /* 0x000e220000002100 */
[----:B------:R-:W1:Y:S01]  /*0040*/  LDCU.64 UR6, c[0x0][0x390] ;  /* 0x00007200ff0677ac */ /* 0x000e620008000a00 */
[----:B0-----:R-:W-:-:S05]  /*0050*/  IMAD R2, R0, UR4, R3 ;  /* 0x0000000400027c24 */ /* 0x001fca000f8e0203 */
[----:B-1----:R-:W-:Y:S02]  /*0060*/  ISETP.GE.U32.AND P0, PT, R2, UR6, PT ;  /* 0x0000000602007c0c */ /* 0x002fe4000bf06070 */
[----:B------:R-:W-:-:S04]  /*0070*/  SHF.R.S32.HI R5, RZ, 0x1f, R2 ;  /* 0x0000001fff057819 */ /* 0x000fc80000011402 */
[----:B------:R-:W-:Y:S01]  /*0080*/  ISETP.GE.AND.EX P0, PT, R5, UR7, PT, P0 ;  /* 0x0000000705007c0c */ /* 0x000fe2000bf06300 */
[----:B------:R-:W0:-:S12]  /*0090*/  LDCU.64 UR6, c[0x0][0x358] ;  /* 0x00006b00ff0677ac */ /* 0x000e180008000a00 */
[----:B------:R-:W1:Y:S02]  /*00a0*/  @!P0 LDC.64 R6, c[0x0][0x388] ;  /* 0x0000e200ff068b82 */ /* 0x000e640000000a00 */
[----:B-1----:R-:W-:-:S04]  /*00b0*/  @!P0 LEA R4, P1, R2, R6, 0x3 ;  /* 0x0000000602048211 */ /* 0x002fc800078218ff */
[----:B------:R-:W-:-:S06]  /*00c0*/  @!P0 LEA.HI.X R5, R2, R7, R5, 0x3, P1 ;  /* 0x0000000702058211 */ /* 0x000fcc00008f1c05 */
[----:B0-----:R-:W2:Y:S01]  /*00d0*/  @!P0 LDG.E.64 R4, desc[UR6][R4.64] ;  /* 0x0000000604048981 */ /* 0x001ea2000c1e1b00 */
[----:B------:R-:W0:Y:S01]  /*00e0*/  S2UR UR5, SR_CgaCtaId ;  /* 0x00000000000579c3 */ /* 0x000e220000008800 */
[----:B------:R-:W-:Y:S01]  /*00f0*/  UMOV UR4, 0x400 ;  /* 0x0000040000047882 */ /* 0x000fe20000000000 */
[----:B------:R-:W-:Y:S01]  /*0100*/  ISETP.GT.U32.AND P1, PT, R3, 0x1ff, PT ;  /* 0x000001ff0300780c */ /* 0x000fe20003f24070 */
[----:B0-----:R-:W-:-:S06]  /*0110*/  ULEA UR4, UR5, UR4, 0x18 ;  /* 0x0000000405047291 */ /* 0x001fcc000f8ec0ff */
[----:B------:R-:W-:-:S05]  /*0120*/  LEA R2, R3, UR4, 0x3 ;  /* 0x0000000403027c11 */ /* 0x000fca000f8e18ff */
[----:B--2---:R-:W-:Y:S04]  /*0130*/  @!P0 STS.64 [R2], R4 ;  /* 0x0000000402008388 */ /* 0x004fe80000000a00 */
[----:B------:R-:W-:Y:S01]  /*0140*/  @P0 STS.64 [R2], RZ ;  /* 0x000000ff02000388 */ /* 0x000fe20000000a00 */
[----:B------:R-:W-:Y:S01]  /*0150*/  BAR.SYNC.DEFER_BLOCKING 0x0 ;  /* 0x0000000000007b1d */ /* 0x000fe20000010000 */
[----:B------:R-:W-:-:S05]  /*0160*/  ISETP.GT.U32.AND P0, PT, R3, 0xff, PT ;  /* 0x000000ff0300780c */ /* 0x000fca0003f04070 */
[----:B------:R-:W-:Y:S04]  /*0170*/  @!P1 LDS.64 R6, [R2+0x1000] ;  /* 0x0010000002069984 */ /* 0x000fe80000000a00 */
[----:B------:R-:W0:Y:S02]  /*0180*/  @!P1 LDS.64 R8, [R2] ;  /* 0x0000000002089984 */ /* 0x000e240000000a00 */
[----:B0-----:R-:W-:-:S07]  /*0190*/  @!P1 DADD R6, R6, R8 ;  /* 0x0000000006069229 */ /* 0x001fce0000000008 */
[----:B------:R-:W-:Y:S01]  /*01a0*/  @!P1 STS.64 [R2], R6 ;  /* 0x0000000602009388 */ /* 0x000fe20000000a00 */
        /* <DEDUP_REMOVED lines=17> */
[----:B------:R0:W-:Y:S01]  /*02c0*/  @!P0 STS.64 [R2], R6 ;  /* 0x0000000602008388 */ /* 0x0001e20000000a00 */
[----:B------:R-:W-:Y:S06]  /*02d0*/  BAR.SYNC.DEFER_BLOCKING 0x0 ;  /* 0x0000000000007b1d */ /* 0x000fec0000010000 */
[----:B------:R-:W-:Y:S05]  /*02e0*/  @P1 EXIT ;  /* 0x000000000000194d */ /* 0x000fea0003800000 */
[----:B------:R-:W-:Y:S01]  /*02f0*/  LDS.64 R4, [R2+0x100] ;  /* 0x0001000002047984 */ /* 0x000fe20000000a00 */
[----:B------:R-:W-:-:S03]  /*0300*/  ISETP.NE.AND P0, PT, R3, RZ, PT ;  /* 0x000000ff0300720c */ /* 0x000fc60003f05270 */
[----:B0-----:R-:W0:Y:S02]  /*0310*/  LDS.64 R6, [R2] ;  /* 0x0000000002067984 */ /* 0x001e240000000a00 */
[----:B0-----:R-:W-:-:S07]  /*0320*/  DADD R4, R4, R6 ;  /* 0x0000000004047229 */ /* 0x001fce0000000006 */
[----:B------:R-:W-:Y:S01]  /*0330*/  STS.64 [R2], R4 ;  /* 0x0000000402007388 */ /* 0x000fe20000000a00 */
[----:B------:R-:W-:-:S03]  /*0340*/  NOP ;  /* 0x0000000000007918 */ /* 0x000fc60000000000 */
[----:B------:R-:W-:Y:S04]  /*0350*/  LDS.64 R6, [R2+0x80] ;  /* 0x0000800002067984 */ /* 0x000fe80000000a00 */
[----:B------:R-:W0:Y:S02]  /*0360*/  LDS.64 R8, [R2] ;  /* 0x0000000002087984 */ /* 0x000e240000000a00 */
        /* <DEDUP_REMOVED lines=16> */
[----:B------:R0:W-:Y:S01]  /*0470*/  STS.64 [R2], R6 ;  /* 0x0000000602007388 */ /* 0x0001e20000000a00 */
[----:B------:R-:W-:Y:S01]  /*0480*/  NOP ;  /* 0x0000000000007918 */ /* 0x000fe20000000000 */
[----:B------:R-:W-:Y:S05]  /*0490*/  @P0 EXIT ;  /* 0x000000000000094d */ /* 0x000fea0003800000 */
[----:B0-----:R-:W0:Y:S01]  /*04a0*/  LDS.128 R4, [UR4] ;  /* 0x00000004ff047984 */ /* 0x001e220008000c00 */
[----:B------:R-:W1:Y:S02]  /*04b0*/  LDC.64 R2, c[0x0][0x380] ;  /* 0x0000e000ff027b82 */ /* 0x000e640000000a00 */
[----:B-1----:R-:W-:Y:S01]  /*04c0*/  IMAD.WIDE.U32 R2, R0, 0x8, R2 ;  /* 0x0000000800027825 */ /* 0x002fe200078e0002 */
[----:B0-----:R-:W-:-:S07]  /*04d0*/  DADD R4, R4, R6 ;  /* 0x0000000004047229 */ /* 0x001fce0000000006 */
[----:B------:R-:W-:Y:S01]  /*04e0*/  STG.E.64 desc[UR6][R2.64], R4 ;  /* 0x0000000402007986 */ /* 0x000fe2000c101b06 */
[----:B------:R-:W-:Y:S05]  /*04f0*/  EXIT ;  /* 0x000000000000794d */ /* 0x000fea0003800000 */
.L_x_6:
        /* <DEDUP_REMOVED lines=16> */
.L_x_11:


//--------------------- .text._Z17innerprod_kernel2PdPKdS1_l --------------------------
	.section	.text._Z17innerprod_kernel2PdPKdS1_l,"ax",@progbits
	.align	128
        .global         _Z17innerprod_kernel2PdPKdS1_l
        .type           _Z17innerprod_kernel2PdPKdS1_l,@function
        .size           _Z17innerprod_kernel2PdPKdS1_l,(.L_x_12 - _Z17innerprod_kernel2PdPKdS1_l)
        .other          _Z17innerprod_kernel2PdPKdS1_l,@"STO_CUDA_ENTRY STV_DEFAULT"
_Z17innerprod_kernel2PdPKdS1_l:
.text._Z17innerprod_kernel2PdPKdS1_l:
        /* <DEDUP_REMOVED lines=10> */
[----:B------:R-:W1:Y:S01]  /*00a0*/  @!P0 LDC.64 R8, c[0x0][0x388] ;  /* 0x0000e200ff088b82 */ /* 0x000e620000000a00 */
[C---:B------:R-:W-:Y:S01]  /*00b0*/  @!P0 IMAD.SHL.U32 R11, R2.reuse, 0x8, RZ ;  /* 0x00000008020b8824 */ /* 0x040fe200078e00ff */
[----:B------:R-:W-:-:S06]  /*00c0*/  @!P0 SHF.L.U64.HI R2, R2, 0x3, R5 ;  /* 0x0000000302028819 */ /* 0x000fcc0000010205 */
[----:B------:R-:W2:Y:S01]  /*00d0*/  @!P0 LDC.64 R6, c[0x0][0x390] ;  /* 0x0000e400ff068b82 */ /* 0x000ea20000000a00 */
[----:B-1----:R-:W-:-:S05]  /*00e0*/  @!P0 IADD3 R8, P1, PT, R11, R8, RZ ;  /* 0x000000080b088210 */ /* 0x002fca0007f3e0ff */
[----:B------:R-:W-:Y:S01]  /*00f0*/  @!P0 IMAD.X R9, R2, 0x1, R9, P1 ;  /* 0x0000000102098824 */ /* 0x000fe200008e0609 */
[----:B--2---:R-:W-:-:S04]  /*0100*/  @!P0 IADD3 R10, P2, PT, R11, R6, RZ ;  /* 0x000000060b0a8210 */ /* 0x004fc80007f5e0ff */
[----:B0-----:R-:W2:Y:S01]  /*0110*/  @!P0 LDG.E.64 R4, desc[UR6][R8.64] ;  /* 0x0000000608048981 */ /* 0x001ea2000c1e1b00 */
[----:B------:R-:W-:-:S05]  /*0120*/  @!P0 IMAD.X R11, R2, 0x1, R7, P2 ;  /* 0x00000001020b8824 */ /* 0x000fca00010e0607 */
[----:B------:R-:W2:Y:S01]  /*0130*/  @!P0 LDG.E.64 R6, desc[UR6][R10.64] ;  /* 0x000000060a068981 */ /* 0x000ea2000c1e1b00 */
[----:B------:R-:W0:Y:S01]  /*0140*/  S2UR UR5, SR_CgaCtaId ;  /* 0x00000000000579c3 */ /* 0x000e220000008800 */
[----:B------:R-:W-:Y:S02]  /*0150*/  UMOV UR4, 0x400 ;  /* 0x0000040000047882 */ /* 0x000fe40000000000 */
[----:B0-----:R-:W-:-:S06]  /*0160*/  ULEA UR4, UR5, UR4, 0x18 ;  /* 0x0000000405047291 */ /* 0x001fcc000f8ec0ff */
[C---:B------:R-:W-:Y:S02]  /*0170*/  LEA R2, R3.reuse, UR4, 0x3 ;  /* 0x0000000403027c11 */ /* 0x040fe4000f8e18ff */
[----:B------:R-:W-:Y:S01]  /*0180*/  ISETP.GT.U32.AND P1, PT, R3, 0x1ff, PT ;  /* 0x000001ff0300780c */ /* 0x000fe20003f24070 */
[----:B--2---:R-:W-:-:S07]  /*0190*/  @!P0 DMUL R4, R4, R6 ;  /* 0x0000000604048228 */ /* 0x004fce0000000000 */
[----:B------:R-:W-:Y:S04]  /*01a0*/  @!P0 STS.64 [R2], R4 ;  /* 0x0000000402008388 */ /* 0x000fe80000000a00 */
[----:B------:R-:W-:Y:S01]  /*01b0*/  @P0 STS.64 [R2], RZ ;  /* 0x000000ff02000388 */ /* 0x000fe20000000a00 */
[----:B------:R-:W-:Y:S06]  /*01c0*/  BAR.SYNC.DEFER_BLOCKING 0x0 ;  /* 0x0000000000007b1d */ /* 0x000fec0000010000 */
[----:B------:R-:W-:Y:S04]  /*01d0*/  @!P1 LDS.64 R6, [R2+0x1000] ;  /* 0x0010000002069984 */ /* 0x000fe80000000a00 */
[----:B------:R-:W0:Y:S01]  /*01e0*/  @!P1 LDS.64 R8, [R2] ;  /* 0x0000000002089984 */ /* 0x000e220000000a00 */
[----:B------:R-:W-:Y:S01]  /*01f0*/  ISETP.GT.U32.AND P0, PT, R3, 0xff, PT ;  /* 0x000000ff0300780c */ /* 0x000fe20003f04070 */
[----:B0-----:R-:W-:-:S07]  /*0200*/  @!P1 DADD R6, R6, R8 ;  /* 0x0000000006069229 */ /* 0x001fce0000000008 */
[----:B------:R-:W-:Y:S01]  /*0210*/  @!P1 STS.64 [R2], R6 ;  /* 0x0000000602009388 */ /* 0x000fe20000000a00 */
        /* <DEDUP_REMOVED lines=53> */
.L_x_7:
        /* <DEDUP_REMOVED lines=9> */
.L_x_12:


//--------------------- .text._Z17reduction_kernel1PdPKdl --------------------------
	.section	.text._Z17reduction_kernel1PdPKdl,"ax",@progbits
	.align	128
        .global         _Z17reduction_kernel1PdPKdl
        .type           _Z17reduction_kernel1PdPKdl,@function
        .size           _Z17reduction_kernel1PdPKdl,(.L_x_13 - _Z17reduction_kernel1PdPKdl)
        .other          _Z17reduction_kernel1PdPKdl,@"STO_CUDA_ENTRY STV_DEFAULT"
_Z17reduction_kernel1PdPKdl:
.text._Z17reduction_kernel1PdPKdl:
        /* <DEDUP_REMOVED lines=18> */
[----:B------:R-:W-:-:S06]  /*0120*/  LEA R2, R3, UR4, 0x3 ;  /* 0x0000000403027c11 */ /* 0x000fcc000f8e18ff */
[C---:B------:R-:W-:Y:S01]  /*0130*/  @!P1 IMAD R13, R3.reuse, 0x8, R2 ;  /* 0x00000008030d9824 */ /* 0x040fe200078e0202 */
[----:B--2---:R-:W-:Y:S04]  /*0140*/  @!P0 STS.64 [R2], R4 ;  /* 0x0000000402008388 */ /* 0x004fe80000000a00 */
[----:B------:R-:W-:Y:S01]  /*0150*/  @P0 STS.64 [R2], RZ ;  /* 0x000000ff02000388 */ /* 0x000fe20000000a00 */
[----:B------:R-:W-:Y:S01]  /*0160*/  BAR.SYNC.DEFER_BLOCKING 0x0 ;  /* 0x0000000000007b1d */ /* 0x000fe20000010000 */
[----:B------:R-:W-:-:S13]  /*0170*/  ISETP.GT.U32.AND P0, PT, R3, 0xff, PT ;  /* 0x000000ff0300780c */ /* 0x000fda0003f04070 */
[----:B------:R-:W-:Y:S01]  /*0180*/  @!P0 IMAD R15, R3, 0x18, R2 ;  /* 0x00000018030f8824 */ /* 0x000fe200078e0202 */
[----:B------:R-:W-:Y:S04]  /*0190*/  @!P1 LDS.64 R6, [R13+0x8] ;  /* 0x000008000d069984 */ /* 0x000fe80000000a00 */
[----:B------:R-:W0:Y:S02]  /*01a0*/  @!P1 LDS.64 R8, [R13] ;  /* 0x000000000d089984 */ /* 0x000e240000000a00 */
[----:B0-----:R-:W-:-:S07]  /*01b0*/  @!P1 DADD R6, R6, R8 ;  /* 0x0000000006069229 */ /* 0x001fce0000000008 */
[----:B------:R-:W-:Y:S01]  /*01c0*/  @!P1 STS.64 [R13], R6 ;  /* 0x000000060d009388 */ /* 0x000fe20000000a00 */
        /* <DEDUP_REMOVED lines=28> */
[----:B------:R-:W-:-:S03]  /*0390*/  NOP ;  /* 0x0000000000007918 */ /* 0x000fc60000000000 */
[----:B------:R-:W-:Y:S01]  /*03a0*/  @!P0 LDS.64 R8, [R17+0x100] ;  /* 0x0001000011088984 */ /* 0x000fe20000000a00 */
[----:B------:R-:W-:-:S03]  /*03b0*/  ISETP.GT.U32.AND P1, PT, R3, 0x7, PT ;  /* 0x000000070300780c */ /* 0x000fc60003f24070 */
[----:B------:R-:W0:Y:S10]  /*03c0*/  @!P0 LDS.64 R10, [R17] ;  /* 0x00000000110a8984 */ /* 0x000e340000000a00 */
[----:B------:R-:W-:Y:S01]  /*03d0*/  @!P1 IMAD R13, R3, 0x3f8, R2 ;  /* 0x000003f8030d9824 */ /* 0x000fe200078e0202 */
        /* <DEDUP_REMOVED lines=18> */
[----:B------:R-:W-:-:S03]  /*0500*/  ISETP.NE.AND P0, PT, R3, RZ, PT ;  /* 0x000000ff0300720c */ /* 0x000fc60003f05270 */
[----:B------:R-:W0:Y:S02]  /*0510*/  @!P1 LDS.64 R10, [R17] ;  /* 0x00000000110a9984 */ /* 0x000e240000000a00 */
[----:B0-----:R-:W-:-:S07]  /*0520*/  @!P1 DADD R8, R8, R10 ;  /* 0x0000000008089229 */ /* 0x001fce000000000a */
[----:B------:R0:W-:Y:S01]  /*0530*/  @!P1 STS.64 [R17], R8 ;  /* 0x0000000811009388 */ /* 0x0001e20000000a00 */
[----:B------:R-:W-:Y:S01]  /*0540*/  NOP ;  /* 0x0000000000007918 */ /* 0x000fe20000000000 */
[----:B------:R-:W-:Y:S05]  /*0550*/  @P0 EXIT ;  /* 0x000000000000094d */ /* 0x000fea0003800000 */
[----:B------:R-:W-:Y:S01]  /*0560*/  LDS.64 R2, [UR4] ;  /* 0x00000004ff027984 */ /* 0x000fe20008000a00 */
[----:B------:R-:W1:Y:S03]  /*0570*/  LDC.64 R6, c[0x0][0x380] ;  /* 0x0000e000ff067b82 */ /* 0x000e660000000a00 */
[----:B------:R-:W2:Y:S02]  /*0580*/  LDS.64 R4, [UR4+0x1000] ;  /* 0x00100004ff047984 */ /* 0x000ea40008000a00 */
[----:B--2---:R-:W-:Y:S01]  /*0590*/  DADD R2, R2, R4 ;  /* 0x0000000002027229 */ /* 0x004fe20000000004 */
[----:B-1----:R-:W-:-:S06]  /*05a0*/  IMAD.WIDE.U32 R4, R0, 0x8, R6 ;  /* 0x0000000800047825 */ /* 0x002fcc00078e0006 */
[----:B------:R-:W-:Y:S01]  /*05b0*/  STG.E.64 desc[UR6][R4.64], R2 ;  /* 0x0000000204007986 */ /* 0x000fe2000c101b06 */
[----:B------:R-:W-:Y:S05]  /*05c0*/  EXIT ;  /* 0x000000000000794d */ /* 0x000fea0003800000 */
.L_x_8:
        /* <DEDUP_REMOVED lines=11> */
.L_x_13:


//--------------------- .text._Z17reduction_kernel0PdPKdl --------------------------
	.section	.text._Z17reduction_kernel0PdPKdl,"ax",@progbits
	.align	128
        .global         _Z17reduction_kernel0PdPKdl
        .type           _Z17reduction_kernel0PdPKdl,@function
        .size           _Z17reduction_kernel0PdPKdl,(.L_x_14 - _Z17reduction_kernel0PdPKdl)
        .other          _Z17reduction_kernel0PdPKdl,@"STO_CUDA_ENTRY STV_DEFAULT"
_Z17reduction_kernel0PdPKdl:
.text._Z17reduction_kernel0PdPKdl:
        /* <DEDUP_REMOVED lines=16> */
[----:B------:R-:W-:-:S04]  /*0100*/  LOP3.LUT R2, R3, 0x1, RZ, 0xc0, !PT ;  /* 0x0000000103027812 */ /* 0x000fc800078ec0ff */
[----:B------:R-:W-:Y:S01]  /*0110*/  ISETP.NE.U32.AND P1, PT, R2, 0x1, PT ;  /* 0x000000010200780c */ /* 0x000fe20003f25070 */
[----:B0-----:R-:W-:-:S06]  /*0120*/  ULEA UR4, UR5, UR4, 0x18 ;  /* 0x0000000405047291 */ /* 0x001fcc000f8ec0ff */
[----:B------:R-:W-:-:S05]  /*0130*/  LEA R2, R3, UR4, 0x3 ;  /* 0x0000000403027c11 */ /* 0x000fca000f8e18ff */
[----:B--2---:R-:W-:Y:S04]  /*0140*/  @!P0 STS.64 [R2], R4 ;  /* 0x0000000402008388 */ /* 0x004fe80000000a00 */
[----:B------:R-:W-:Y:S01]  /*0150*/  @P0 STS.64 [R2], RZ ;  /* 0x000000ff02000388 */ /* 0x000fe20000000a00 */
[----:B------:R-:W-:Y:S01]  /*0160*/  BAR.SYNC.DEFER_BLOCKING 0x0 ;  /* 0x0000000000007b1d */ /* 0x000fe20000010000 */
[----:B------:R-:W-:-:S05]  /*0170*/  LOP3.LUT P0, RZ, R3, 0x3, RZ, 0xc0, !PT ;  /* 0x0000000303ff7812 */ /* 0x000fca000780c0ff */
[----:B------:R-:W-:Y:S04]  /*0180*/  @P1 LDS.64 R6, [R2+0x8] ;  /* 0x0000080002061984 */ /* 0x000fe80000000a00 */
[----:B------:R-:W0:Y:S02]  /*0190*/  @P1 LDS.64 R8, [R2] ;  /* 0x0000000002081984 */ /* 0x000e240000000a00 */
[----:B0-----:R-:W-:-:S07]  /*01a0*/  @P1 DADD R6, R6, R8 ;  /* 0x0000000006061229 */ /* 0x001fce0000000008 */
[----:B------:R-:W-:Y:S01]  /*01b0*/  @P1 STS.64 [R2], R6 ;  /* 0x0000000602001388 */ /* 0x000fe20000000a00 */
[----:B------:R-:W-:Y:S01]  /*01c0*/  BAR.SYNC.DEFER_BLOCKING 0x0 ;  /* 0x0000000000007b1d */ /* 0x000fe20000010000 */
[----:B------:R-:W-:-:S05]  /*01d0*/  LOP3.LUT P1, RZ, R3, 0x7, RZ, 0xc0, !PT ;  /* 0x0000000703ff7812 */ /* 0x000fca000782c0ff */
[----:B------:R-:W-:Y:S04]  /*01e0*/  @!P0 LDS.64 R8, [R2+0x10] ;  /* 0x0000100002088984 */ /* 0x000fe80000000a00 */
[----:B------:R-:W0:Y:S02]  /*01f0*/  @!P0 LDS.64 R10, [R2] ;  /* 0x00000000020a8984 */ /* 0x000e240000000a00 */
[----:B0-----:R-:W-:-:S07]  /*0200*/  @!P0 DADD R8, R8, R10 ;  /* 0x0000000008088229 */ /* 0x001fce000000000a */
[----:B------:R-:W-:Y:S01]  /*0210*/  @!P0 STS.64 [R2], R8 ;  /* 0x0000000802008388 */ /* 0x000fe20000000a00 */
        /* <DEDUP_REMOVED lines=37> */
[----:B------:R-:W-:-:S05]  /*0470*/  ISETP.NE.AND P0, PT, R3, RZ, PT ;  /* 0x000000ff0300720c */ /* 0x000fca0003f05270 */
[----:B------:R-:W-:Y:S04]  /*0480*/  @!P1 LDS.64 R4, [R2+0x800] ;  /* 0x0008000002049984 */ /* 0x000fe80000000a00 */
[----:B------:R-:W0:Y:S02]  /*0490*/  @!P1 LDS.64 R10, [R2] ;  /* 0x00000000020a9984 */ /* 0x000e240000000a00 */
[----:B0-----:R-:W-:-:S07]  /*04a0*/  @!P1 DADD R4, R4, R10 ;  /* 0x0000000004049229 */ /* 0x001fce000000000a */
[----:B------:R0:W-:Y:S01]  /*04b0*/  @!P1 STS.64 [R2], R4 ;  /* 0x0000000402009388 */ /* 0x0001e20000000a00 */
[----:B------:R-:W-:Y:S06]  /*04c0*/  BAR.SYNC.DEFER_BLOCKING 0x0 ;  /* 0x0000000000007b1d */ /* 0x000fec0000010000 */
[----:B------:R-:W-:Y:S05]  /*04d0*/  @P0 EXIT ;  /* 0x000000000000094d */ /* 0x000fea0003800000 */
[----:B0-----:R-:W-:Y:S01]  /*04e0*/  LDS.64 R2, [UR4] ;  /* 0x00000004ff027984 */ /* 0x001fe20008000a00 */
[----:B------:R-:W0:Y:S03]  /*04f0*/  LDC.64 R6, c[0x0][0x380] ;  /* 0x0000e000ff067b82 */ /* 0x000e260000000a00 */
[----:B------:R-:W1:Y:S02]  /*0500*/  LDS.64 R4, [UR4+0x1000] ;  /* 0x00100004ff047984 */ /* 0x000e640008000a00 */
[----:B-1----:R-:W-:Y:S01]  /*0510*/  DADD R2, R2, R4 ;  /* 0x0000000002027229 */ /* 0x002fe20000000004 */
[----:B0-----:R-:W-:-:S06]  /*0520*/  IMAD.WIDE.U32 R4, R0, 0x8, R6 ;  /* 0x0000000800047825 */ /* 0x001fcc00078e0006 */
[----:B------:R-:W-:Y:S01]  /*0530*/  STG.E.64 desc[UR6][R4.64], R2 ;  /* 0x0000000204007986 */ /* 0x000fe2000c101b06 */
[----:B------:R-:W-:Y:S05]  /*0540*/  EXIT ;  /* 0x000000000000794d */ /* 0x000fea0003800000 */
.L_x_9:
        /* <DEDUP_REMOVED lines=11> */
.L_x_14:


//--------------------- .nv.shared.reserved.0     --------------------------
	.section	.nv.shared.reserved.0,"aw",@nobits
	.weak		__nv_reservedSMEM_offset_0_alias
	.size		__nv_reservedSMEM_offset_0_alias, 0, 64
	.other		__nv_reservedSMEM_offset_0_alias,@"STO_CUDA_RESERVED_SHARED STV_DEFAULT"
__nv_reservedSMEM_offset_0_alias:
	.zero		0
	.zero		64


//--------------------- .nv.shared._Z17reduction_kernel2PdPKdl --------------------------
	.section	.nv.shared._Z17reduction_kernel2PdPKdl,"aw",@nobits
	.sectionflags	@""
	.align	8
.nv.shared._Z17reduction_kernel2PdPKdl:
	.zero		9216


//--------------------- .nv.shared._Z17innerprod_kernel2PdPKdS1_l --------------------------
	.section	.nv.shared._Z17innerprod_kernel2PdPKdS1_l,"aw",@nobits
	.sectionflags	@""
	.align	8
.nv.shared._Z17innerprod_kernel2PdPKdS1_l:
	.zero		9216


//--------------------- .nv.shared._Z17reduction_kernel1PdPKdl --------------------------
	.section	.nv.shared._Z17reduction_kernel1PdPKdl,"aw",@nobits
	.sectionflags	@""
	.align	8
.nv.shared._Z17reduction_kernel1PdPKdl:
	.zero		9216


//--------------------- .nv.shared._Z17reduction_kernel0PdPKdl --------------------------
	.section	.nv.shared._Z17reduction_kernel0PdPKdl,"aw",@nobits
	.sectionflags	@""
	.align	8
.nv.shared._Z17reduction_kernel0PdPKdl:
	.zero		9216


//--------------------- .nv.constant0._Z13matvec_kernelPdPKdS1_l --------------------------
	.section	.nv.constant0._Z13matvec_kernelPdPKdS1_l,"a",@progbits
	.sectionflags	@""
	.align	4
.nv.constant0._Z13matvec_kernelPdPKdS1_l:
	.zero		928


//--------------------- .nv.constant0._Z17reduction_kernel2PdPKdl --------------------------
	.section	.nv.constant0._Z17reduction_kernel2PdPKdl,"a",@progbits
	.sectionflags	@""
	.align	4
.nv.constant0._Z17reduction_kernel2PdPKdl:
	.zero		920


//--------------------- .nv.constant0._Z17innerprod_kernel2PdPKdS1_l --------------------------
	.section	.nv.constant0._Z17innerprod_kernel2PdPKdS1_l,"a",@progbits
	.sectionflags	@""
	.align	4
.nv.constant0._Z17innerprod_kernel2PdPKdS1_l:
	.zero		928


//--------------------- .nv.constant0._Z17reduction_kernel1PdPKdl --------------------------
	.section	.nv.constant0._Z17reduction_kernel1PdPKdl,"a",@progbits
	.sectionflags	@""
	.align	4
.nv.constant0._Z17reduction_kernel1PdPKdl:
	.zero		920


//--------------------- .nv.constant0._Z17reduction_kernel0PdPKdl --------------------------
	.section	.nv.constant0._Z17reduction_kernel0PdPKdl,"a",@progbits
	.sectionflags	@""
	.align	4
.nv.constant0._Z17reduction_kernel0PdPKdl:
	.zero		920


//--------------------- SYMBOLS --------------------------

	.type		.nv.reservedSmem.offset0,@object
	.size		.nv.reservedSmem.offset0,0x4
	.type		.nv.reservedSmem.cap,@object
	.size		.nv.reservedSmem.cap,0x4
